//
// Generated by NVIDIA NVVM Compiler
//
// Compiler Build ID: CL-36424714
// Cuda compilation tools, release 13.0, V13.0.88
// Based on NVVM 20.0.0
//

.version 9.0
.target sm_100
.address_size 64

	// .globl	_Z11next_boardsP5BoardS0_iiib
.func  (.param .b64 func_retval0) __internal_accurate_pow
(
	.param .b64 __internal_accurate_pow_param_0
)
;

.visible .entry _Z11next_boardsP5BoardS0_iiib(
	.param .u64 .ptr .align 1 _Z11next_boardsP5BoardS0_iiib_param_0,
	.param .u64 .ptr .align 1 _Z11next_boardsP5BoardS0_iiib_param_1,
	.param .u32 _Z11next_boardsP5BoardS0_iiib_param_2,
	.param .u32 _Z11next_boardsP5BoardS0_iiib_param_3,
	.param .u32 _Z11next_boardsP5BoardS0_iiib_param_4,
	.param .u8 _Z11next_boardsP5BoardS0_iiib_param_5
)
{
	.reg .pred 	%p<78>;
	.reg .b16 	%rs<2>;
	.reg .b32 	%r<213>;
	.reg .b64 	%rd<172>;
	.reg .b64 	%fd<115>;

	ld.param.u64 	%rd18, [_Z11next_boardsP5BoardS0_iiib_param_0];
	ld.param.u64 	%rd19, [_Z11next_boardsP5BoardS0_iiib_param_1];
	ld.param.u32 	%r80, [_Z11next_boardsP5BoardS0_iiib_param_2];
	ld.param.u32 	%r81, [_Z11next_boardsP5BoardS0_iiib_param_3];
	ld.param.u32 	%r82, [_Z11next_boardsP5BoardS0_iiib_param_4];
	ld.param.s8 	%rs1, [_Z11next_boardsP5BoardS0_iiib_param_5];
	cvta.to.global.u64 	%rd1, %rd19;
	cvta.to.global.u64 	%rd20, %rd18;
	mov.u32 	%r84, %tid.x;
	mov.u32 	%r85, %ctaid.x;
	mov.u32 	%r86, %ntid.x;
	mad.lo.s32 	%r1, %r85, %r86, %r84;
	mul.wide.s32 	%rd21, %r1, 16;
	add.s64 	%rd22, %rd20, %rd21;
	ld.global.u64 	%rd2, [%rd22];
	ld.global.u64 	%rd3, [%rd22+8];
	and.b64  	%rd23, %rd2, 1;
	setp.eq.b64 	%p1, %rd23, 1;
	not.pred 	%p2, %p1;
	mov.b32 	%r201, 0;
	@%p2 bra 	$L__BB0_44;
	setp.eq.s16 	%p3, %rs1, 0;
	@%p3 bra 	$L__BB0_23;
	setp.lt.s32 	%p4, %r81, 2;
	@%p4 bra 	$L__BB0_44;
	setp.lt.s32 	%p5, %r82, 1;
	mov.f64 	%fd13, 0d4000000000000000;
	{
	.reg .b32 %temp; 
	mov.b64 	{%temp, %r2}, %fd13;
	}
	@%p5 bra 	$L__BB0_44;
	add.s32 	%r3, %r81, -2;
	mul.lo.s32 	%r4, %r80, %r1;
	mov.b32 	%r185, 0;
	shr.u64 	%rd41, %rd2, 56;
	shr.u64 	%rd42, %rd2, 48;
	shr.u64 	%rd43, %rd2, 40;
	shr.u64 	%rd44, %rd2, 32;
	shr.u64 	%rd45, %rd2, 24;
	shr.u64 	%rd46, %rd2, 16;
	mov.u32 	%r201, %r185;
$L__BB0_5:
	mul.lo.s32 	%r7, %r185, %r82;
	mov.b32 	%r187, 0;
$L__BB0_6:
	add.s32 	%r10, %r187, %r7;
	setp.lt.s32 	%p6, %r10, 63;
	@%p6 bra 	$L__BB0_8;
	setp.lt.s32 	%p7, %r2, 0;
	add.s32 	%r91, %r10, -63;
	cvt.rn.f64.u32 	%fd14, %r91;
	{
	.reg .b32 %temp; 
	mov.b64 	{%temp, %r92}, %fd14;
	}
	shr.u32 	%r93, %r92, 20;
	and.b32  	%r94, %r93, 2047;
	add.s32 	%r95, %r94, -1012;
	mov.b64 	%rd24, %fd14;
	shl.b64 	%rd25, %rd24, %r95;
	setp.eq.s64 	%p8, %rd25, -9223372036854775808;
	{ // callseq 0, 0
	.param .b64 param0;
	st.param.f64 	[param0], %fd14;
	.param .b64 retval0;
	call.uni (retval0), 
	__internal_accurate_pow, 
	(
	param0
	);
	ld.param.f64 	%fd15, [retval0];
	} // callseq 0
	neg.f64 	%fd17, %fd15;
	selp.f64 	%fd18, %fd17, %fd15, %p8;
	selp.f64 	%fd19, %fd18, %fd15, %p7;
	setp.eq.s32 	%p9, %r91, 0;
	selp.f64 	%fd111, 0d3FF0000000000000, %fd19, %p9;
	mov.u64 	%rd162, %rd3;
	bra.uni 	$L__BB0_9;
$L__BB0_8:
	setp.lt.s32 	%p10, %r2, 0;
	add.s32 	%r96, %r10, 1;
	cvt.rn.f64.s32 	%fd20, %r96;
	{
	.reg .b32 %temp; 
	mov.b64 	{%temp, %r97}, %fd20;
	}
	shr.u32 	%r98, %r97, 20;
	and.b32  	%r99, %r98, 2047;
	add.s32 	%r100, %r99, -1012;
	mov.b64 	%rd27, %fd20;
	shl.b64 	%rd28, %rd27, %r100;
	setp.eq.s64 	%p11, %rd28, -9223372036854775808;
	{ // callseq 1, 0
	.param .b64 param0;
	st.param.f64 	[param0], %fd20;
	.param .b64 retval0;
	call.uni (retval0), 
	__internal_accurate_pow, 
	(
	param0
	);
	ld.param.f64 	%fd21, [retval0];
	} // callseq 1
	neg.f64 	%fd23, %fd21;
	selp.f64 	%fd24, %fd23, %fd21, %p11;
	selp.f64 	%fd111, %fd24, %fd21, %p10;
	mov.u64 	%rd162, %rd2;
$L__BB0_9:
	cvt.rzi.s32.f64 	%r101, %fd111;
	cvt.s64.s32 	%rd30, %r101;
	and.b64  	%rd31, %rd162, %rd30;
	setp.ne.s64 	%p12, %rd31, 0;
	@%p12 bra 	$L__BB0_21;
	add.s32 	%r11, %r10, %r82;
	setp.lt.s32 	%p13, %r11, 63;
	@%p13 bra 	$L__BB0_12;
	setp.lt.s32 	%p14, %r2, 0;
	add.s32 	%r102, %r11, -63;
	cvt.rn.f64.u32 	%fd25, %r102;
	{
	.reg .b32 %temp; 
	mov.b64 	{%temp, %r103}, %fd25;
	}
	shr.u32 	%r104, %r103, 20;
	and.b32  	%r105, %r104, 2047;
	add.s32 	%r106, %r105, -1012;
	mov.b64 	%rd32, %fd25;
	shl.b64 	%rd33, %rd32, %r106;
	setp.eq.s64 	%p15, %rd33, -9223372036854775808;
	{ // callseq 2, 0
	.param .b64 param0;
	st.param.f64 	[param0], %fd25;
	.param .b64 retval0;
	call.uni (retval0), 
	__internal_accurate_pow, 
	(
	param0
	);
	ld.param.f64 	%fd26, [retval0];
	} // callseq 2
	neg.f64 	%fd28, %fd26;
	selp.f64 	%fd29, %fd28, %fd26, %p15;
	selp.f64 	%fd30, %fd29, %fd26, %p14;
	setp.eq.s32 	%p16, %r102, 0;
	selp.f64 	%fd112, 0d3FF0000000000000, %fd30, %p16;
	mov.u64 	%rd163, %rd3;
	bra.uni 	$L__BB0_13;
$L__BB0_12:
	setp.lt.s32 	%p17, %r2, 0;
	add.s32 	%r107, %r11, 1;
	cvt.rn.f64.s32 	%fd31, %r107;
	{
	.reg .b32 %temp; 
	mov.b64 	{%temp, %r108}, %fd31;
	}
	shr.u32 	%r109, %r108, 20;
	and.b32  	%r110, %r109, 2047;
	add.s32 	%r111, %r110, -1012;
	mov.b64 	%rd35, %fd31;
	shl.b64 	%rd36, %rd35, %r111;
	setp.eq.s64 	%p18, %rd36, -9223372036854775808;
	{ // callseq 3, 0
	.param .b64 param0;
	st.param.f64 	[param0], %fd31;
	.param .b64 retval0;
	call.uni (retval0), 
	__internal_accurate_pow, 
	(
	param0
	);
	ld.param.f64 	%fd32, [retval0];
	} // callseq 3
	neg.f64 	%fd34, %fd32;
	selp.f64 	%fd35, %fd34, %fd32, %p18;
	selp.f64 	%fd112, %fd35, %fd32, %p17;
	mov.u64 	%rd163, %rd2;
$L__BB0_13:
	cvt.rzi.s32.f64 	%r112, %fd112;
	cvt.s64.s32 	%rd38, %r112;
	and.b64  	%rd39, %rd163, %rd38;
	setp.ne.s64 	%p19, %rd39, 0;
	@%p19 bra 	$L__BB0_21;
	add.s32 	%r113, %r201, %r4;
	mul.wide.s32 	%rd40, %r113, 16;
	add.s64 	%rd6, %rd1, %rd40;
	st.global.u8 	[%rd6+7], %rd41;
	st.global.u8 	[%rd6+6], %rd42;
	st.global.u8 	[%rd6+5], %rd43;
	st.global.u8 	[%rd6+4], %rd44;
	st.global.u8 	[%rd6+3], %rd45;
	st.global.u8 	[%rd6+2], %rd46;
	shr.u64 	%rd47, %rd2, 8;
	st.global.u8 	[%rd6+1], %rd47;
	st.global.u8 	[%rd6], %rd2;
	shr.u64 	%rd48, %rd3, 56;
	st.global.u8 	[%rd6+15], %rd48;
	shr.u64 	%rd49, %rd3, 48;
	st.global.u8 	[%rd6+14], %rd49;
	shr.u64 	%rd50, %rd3, 40;
	st.global.u8 	[%rd6+13], %rd50;
	shr.u64 	%rd51, %rd3, 32;
	st.global.u8 	[%rd6+12], %rd51;
	shr.u64 	%rd52, %rd3, 24;
	st.global.u8 	[%rd6+11], %rd52;
	shr.u64 	%rd53, %rd3, 16;
	st.global.u8 	[%rd6+10], %rd53;
	shr.u64 	%rd54, %rd3, 8;
	st.global.u8 	[%rd6+9], %rd54;
	st.global.u8 	[%rd6+8], %rd3;
	@%p6 bra 	$L__BB0_16;
	setp.lt.s32 	%p21, %r2, 0;
	add.s32 	%r114, %r10, -63;
	cvt.rn.f64.u32 	%fd36, %r114;
	{
	.reg .b32 %temp; 
	mov.b64 	{%temp, %r115}, %fd36;
	}
	shr.u32 	%r116, %r115, 20;
	and.b32  	%r117, %r116, 2047;
	add.s32 	%r118, %r117, -1012;
	mov.b64 	%rd56, %fd36;
	shl.b64 	%rd57, %rd56, %r118;
	setp.eq.s64 	%p22, %rd57, -9223372036854775808;
	{ // callseq 4, 0
	.param .b64 param0;
	st.param.f64 	[param0], %fd36;
	.param .b64 retval0;
	call.uni (retval0), 
	__internal_accurate_pow, 
	(
	param0
	);
	ld.param.f64 	%fd37, [retval0];
	} // callseq 4
	neg.f64 	%fd39, %fd37;
	selp.f64 	%fd40, %fd39, %fd37, %p22;
	selp.f64 	%fd41, %fd40, %fd37, %p21;
	setp.eq.s32 	%p23, %r114, 0;
	selp.f64 	%fd42, 0d3FF0000000000000, %fd41, %p23;
	cvt.rzi.s32.f64 	%r189, %fd42;
	mov.b64 	%rd165, 1;
	mov.u64 	%rd164, %rd3;
	bra.uni 	$L__BB0_17;
$L__BB0_16:
	setp.lt.s32 	%p24, %r2, 0;
	add.s32 	%r119, %r10, 1;
	cvt.rn.f64.s32 	%fd43, %r119;
	{
	.reg .b32 %temp; 
	mov.b64 	{%temp, %r120}, %fd43;
	}
	shr.u32 	%r121, %r120, 20;
	and.b32  	%r122, %r121, 2047;
	add.s32 	%r123, %r122, -1012;
	mov.b64 	%rd60, %fd43;
	shl.b64 	%rd61, %rd60, %r123;
	setp.eq.s64 	%p25, %rd61, -9223372036854775808;
	{ // callseq 5, 0
	.param .b64 param0;
	st.param.f64 	[param0], %fd43;
	.param .b64 retval0;
	call.uni (retval0), 
	__internal_accurate_pow, 
	(
	param0
	);
	ld.param.f64 	%fd44, [retval0];
	} // callseq 5
	neg.f64 	%fd46, %fd44;
	selp.f64 	%fd47, %fd46, %fd44, %p25;
	selp.f64 	%fd48, %fd47, %fd44, %p24;
	cvt.rzi.s32.f64 	%r189, %fd48;
	mov.b64 	%rd165, 0;
	mov.u64 	%rd164, %rd2;
$L__BB0_17:
	shl.b64 	%rd63, %rd165, 3;
	add.s64 	%rd64, %rd6, %rd63;
	cvt.s64.s32 	%rd65, %r189;
	or.b64  	%rd66, %rd164, %rd65;
	st.global.u64 	[%rd64], %rd66;
	@%p13 bra 	$L__BB0_19;
	setp.lt.s32 	%p27, %r2, 0;
	add.s32 	%r124, %r11, -63;
	cvt.rn.f64.u32 	%fd49, %r124;
	{
	.reg .b32 %temp; 
	mov.b64 	{%temp, %r125}, %fd49;
	}
	shr.u32 	%r126, %r125, 20;
	and.b32  	%r127, %r126, 2047;
	add.s32 	%r128, %r127, -1012;
	mov.b64 	%rd68, %fd49;
	shl.b64 	%rd69, %rd68, %r128;
	setp.eq.s64 	%p28, %rd69, -9223372036854775808;
	{ // callseq 6, 0
	.param .b64 param0;
	st.param.f64 	[param0], %fd49;
	.param .b64 retval0;
	call.uni (retval0), 
	__internal_accurate_pow, 
	(
	param0
	);
	ld.param.f64 	%fd50, [retval0];
	} // callseq 6
	neg.f64 	%fd52, %fd50;
	selp.f64 	%fd53, %fd52, %fd50, %p28;
	selp.f64 	%fd54, %fd53, %fd50, %p27;
	setp.eq.s32 	%p29, %r124, 0;
	selp.f64 	%fd55, 0d3FF0000000000000, %fd54, %p29;
	cvt.rzi.s32.f64 	%r190, %fd55;
	mov.b64 	%rd166, 1;
	bra.uni 	$L__BB0_20;
$L__BB0_19:
	setp.lt.s32 	%p30, %r2, 0;
	add.s32 	%r129, %r11, 1;
	cvt.rn.f64.s32 	%fd56, %r129;
	{
	.reg .b32 %temp; 
	mov.b64 	{%temp, %r130}, %fd56;
	}
	shr.u32 	%r131, %r130, 20;
	and.b32  	%r132, %r131, 2047;
	add.s32 	%r133, %r132, -1012;
	mov.b64 	%rd72, %fd56;
	shl.b64 	%rd73, %rd72, %r133;
	setp.eq.s64 	%p31, %rd73, -9223372036854775808;
	{ // callseq 7, 0
	.param .b64 param0;
	st.param.f64 	[param0], %fd56;
	.param .b64 retval0;
	call.uni (retval0), 
	__internal_accurate_pow, 
	(
	param0
	);
	ld.param.f64 	%fd57, [retval0];
	} // callseq 7
	neg.f64 	%fd59, %fd57;
	selp.f64 	%fd60, %fd59, %fd57, %p31;
	selp.f64 	%fd61, %fd60, %fd57, %p30;
	cvt.rzi.s32.f64 	%r190, %fd61;
	mov.b64 	%rd166, 0;
$L__BB0_20:
	shl.b64 	%rd75, %rd166, 3;
	add.s64 	%rd76, %rd6, %rd75;
	ld.global.u64 	%rd77, [%rd76];
	cvt.s64.s32 	%rd78, %r190;
	or.b64  	%rd79, %rd77, %rd78;
	st.global.u64 	[%rd76], %rd79;
	add.s32 	%r201, %r201, 1;
$L__BB0_21:
	add.s32 	%r187, %r187, 1;
	setp.ne.s32 	%p32, %r187, %r82;
	@%p32 bra 	$L__BB0_6;
	setp.eq.s32 	%p33, %r185, %r3;
	add.s32 	%r185, %r185, 1;
	@%p33 bra 	$L__BB0_44;
	bra.uni 	$L__BB0_5;
$L__BB0_23:
	setp.lt.s32 	%p34, %r81, 1;
	@%p34 bra 	$L__BB0_44;
	setp.lt.s32 	%p35, %r82, 2;
	mov.f64 	%fd62, 0d4000000000000000;
	{
	.reg .b32 %temp; 
	mov.b64 	{%temp, %r22}, %fd62;
	}
	@%p35 bra 	$L__BB0_44;
	neg.s32 	%r23, %r82;
	mul.lo.s32 	%r24, %r80, %r1;
	mov.b32 	%r192, 0;
	shr.u64 	%rd97, %rd2, 56;
	shr.u64 	%rd98, %rd2, 48;
	shr.u64 	%rd99, %rd2, 40;
	shr.u64 	%rd100, %rd2, 32;
	shr.u64 	%rd101, %rd2, 24;
	shr.u64 	%rd102, %rd2, 16;
	mov.u32 	%r201, %r192;
$L__BB0_26:
	mul.lo.s32 	%r137, %r192, %r82;
	add.s32 	%r196, %r137, 2;
	sub.s32 	%r194, 63, %r137;
	mov.u32 	%r195, %r23;
$L__BB0_27:
	add.s32 	%r33, %r196, -2;
	setp.lt.s32 	%p36, %r33, 63;
	@%p36 bra 	$L__BB0_29;
	setp.lt.s32 	%p37, %r22, 0;
	add.s32 	%r138, %r196, -65;
	cvt.rn.f64.u32 	%fd63, %r138;
	{
	.reg .b32 %temp; 
	mov.b64 	{%temp, %r139}, %fd63;
	}
	shr.u32 	%r140, %r139, 20;
	and.b32  	%r141, %r140, 2047;
	add.s32 	%r142, %r141, -1012;
	mov.b64 	%rd80, %fd63;
	shl.b64 	%rd81, %rd80, %r142;
	setp.eq.s64 	%p38, %rd81, -9223372036854775808;
	{ // callseq 8, 0
	.param .b64 param0;
	st.param.f64 	[param0], %fd63;
	.param .b64 retval0;
	call.uni (retval0), 
	__internal_accurate_pow, 
	(
	param0
	);
	ld.param.f64 	%fd64, [retval0];
	} // callseq 8
	neg.f64 	%fd66, %fd64;
	selp.f64 	%fd67, %fd66, %fd64, %p38;
	selp.f64 	%fd68, %fd67, %fd64, %p37;
	setp.eq.s32 	%p39, %r194, 0;
	selp.f64 	%fd113, 0d3FF0000000000000, %fd68, %p39;
	mov.u64 	%rd167, %rd3;
	bra.uni 	$L__BB0_30;
$L__BB0_29:
	setp.lt.s32 	%p40, %r22, 0;
	add.s32 	%r143, %r196, -1;
	cvt.rn.f64.s32 	%fd69, %r143;
	{
	.reg .b32 %temp; 
	mov.b64 	{%temp, %r144}, %fd69;
	}
	shr.u32 	%r145, %r144, 20;
	and.b32  	%r146, %r145, 2047;
	add.s32 	%r147, %r146, -1012;
	mov.b64 	%rd83, %fd69;
	shl.b64 	%rd84, %rd83, %r147;
	setp.eq.s64 	%p41, %rd84, -9223372036854775808;
	{ // callseq 9, 0
	.param .b64 param0;
	st.param.f64 	[param0], %fd69;
	.param .b64 retval0;
	call.uni (retval0), 
	__internal_accurate_pow, 
	(
	param0
	);
	ld.param.f64 	%fd70, [retval0];
	} // callseq 9
	neg.f64 	%fd72, %fd70;
	selp.f64 	%fd73, %fd72, %fd70, %p41;
	selp.f64 	%fd113, %fd73, %fd70, %p40;
	mov.u64 	%rd167, %rd2;
$L__BB0_30:
	cvt.rzi.s32.f64 	%r148, %fd113;
	cvt.s64.s32 	%rd86, %r148;
	and.b64  	%rd87, %rd167, %rd86;
	setp.ne.s64 	%p42, %rd87, 0;
	@%p42 bra 	$L__BB0_42;
	add.s32 	%r34, %r196, -1;
	setp.lt.s32 	%p43, %r34, 63;
	@%p43 bra 	$L__BB0_33;
	setp.lt.s32 	%p44, %r22, 0;
	add.s32 	%r149, %r196, -64;
	cvt.rn.f64.u32 	%fd74, %r149;
	{
	.reg .b32 %temp; 
	mov.b64 	{%temp, %r150}, %fd74;
	}
	shr.u32 	%r151, %r150, 20;
	and.b32  	%r152, %r151, 2047;
	add.s32 	%r153, %r152, -1012;
	mov.b64 	%rd88, %fd74;
	shl.b64 	%rd89, %rd88, %r153;
	setp.eq.s64 	%p45, %rd89, -9223372036854775808;
	{ // callseq 10, 0
	.param .b64 param0;
	st.param.f64 	[param0], %fd74;
	.param .b64 retval0;
	call.uni (retval0), 
	__internal_accurate_pow, 
	(
	param0
	);
	ld.param.f64 	%fd75, [retval0];
	} // callseq 10
	neg.f64 	%fd77, %fd75;
	selp.f64 	%fd78, %fd77, %fd75, %p45;
	selp.f64 	%fd79, %fd78, %fd75, %p44;
	setp.eq.s32 	%p46, %r194, 1;
	selp.f64 	%fd114, 0d3FF0000000000000, %fd79, %p46;
	mov.u64 	%rd168, %rd3;
	bra.uni 	$L__BB0_34;
$L__BB0_33:
	setp.lt.s32 	%p47, %r22, 0;
	cvt.rn.f64.s32 	%fd80, %r196;
	{
	.reg .b32 %temp; 
	mov.b64 	{%temp, %r154}, %fd80;
	}
	shr.u32 	%r155, %r154, 20;
	and.b32  	%r156, %r155, 2047;
	add.s32 	%r157, %r156, -1012;
	mov.b64 	%rd91, %fd80;
	shl.b64 	%rd92, %rd91, %r157;
	setp.eq.s64 	%p48, %rd92, -9223372036854775808;
	{ // callseq 11, 0
	.param .b64 param0;
	st.param.f64 	[param0], %fd80;
	.param .b64 retval0;
	call.uni (retval0), 
	__internal_accurate_pow, 
	(
	param0
	);
	ld.param.f64 	%fd81, [retval0];
	} // callseq 11
	neg.f64 	%fd83, %fd81;
	selp.f64 	%fd84, %fd83, %fd81, %p48;
	selp.f64 	%fd114, %fd84, %fd81, %p47;
	mov.u64 	%rd168, %rd2;
$L__BB0_34:
	cvt.rzi.s32.f64 	%r158, %fd114;
	cvt.s64.s32 	%rd94, %r158;
	and.b64  	%rd95, %rd168, %rd94;
	setp.ne.s64 	%p49, %rd95, 0;
	@%p49 bra 	$L__BB0_42;
	add.s32 	%r159, %r201, %r24;
	mul.wide.s32 	%rd96, %r159, 16;
	add.s64 	%rd12, %rd1, %rd96;
	st.global.u8 	[%rd12+7], %rd97;
	st.global.u8 	[%rd12+6], %rd98;
	st.global.u8 	[%rd12+5], %rd99;
	st.global.u8 	[%rd12+4], %rd100;
	st.global.u8 	[%rd12+3], %rd101;
	st.global.u8 	[%rd12+2], %rd102;
	shr.u64 	%rd103, %rd2, 8;
	st.global.u8 	[%rd12+1], %rd103;
	st.global.u8 	[%rd12], %rd2;
	shr.u64 	%rd104, %rd3, 56;
	st.global.u8 	[%rd12+15], %rd104;
	shr.u64 	%rd105, %rd3, 48;
	st.global.u8 	[%rd12+14], %rd105;
	shr.u64 	%rd106, %rd3, 40;
	st.global.u8 	[%rd12+13], %rd106;
	shr.u64 	%rd107, %rd3, 32;
	st.global.u8 	[%rd12+12], %rd107;
	shr.u64 	%rd108, %rd3, 24;
	st.global.u8 	[%rd12+11], %rd108;
	shr.u64 	%rd109, %rd3, 16;
	st.global.u8 	[%rd12+10], %rd109;
	shr.u64 	%rd110, %rd3, 8;
	st.global.u8 	[%rd12+9], %rd110;
	st.global.u8 	[%rd12+8], %rd3;
	@%p36 bra 	$L__BB0_37;
	setp.lt.s32 	%p51, %r22, 0;
	add.s32 	%r160, %r196, -65;
	cvt.rn.f64.u32 	%fd85, %r160;
	{
	.reg .b32 %temp; 
	mov.b64 	{%temp, %r161}, %fd85;
	}
	shr.u32 	%r162, %r161, 20;
	and.b32  	%r163, %r162, 2047;
	add.s32 	%r164, %r163, -1012;
	mov.b64 	%rd112, %fd85;
	shl.b64 	%rd113, %rd112, %r164;
	setp.eq.s64 	%p52, %rd113, -9223372036854775808;
	{ // callseq 12, 0
	.param .b64 param0;
	st.param.f64 	[param0], %fd85;
	.param .b64 retval0;
	call.uni (retval0), 
	__internal_accurate_pow, 
	(
	param0
	);
	ld.param.f64 	%fd86, [retval0];
	} // callseq 12
	neg.f64 	%fd88, %fd86;
	selp.f64 	%fd89, %fd88, %fd86, %p52;
	selp.f64 	%fd90, %fd89, %fd86, %p51;
	setp.eq.s32 	%p53, %r194, 0;
	selp.f64 	%fd91, 0d3FF0000000000000, %fd90, %p53;
	cvt.rzi.s32.f64 	%r198, %fd91;
	mov.b64 	%rd170, 1;
	mov.u64 	%rd169, %rd3;
	bra.uni 	$L__BB0_38;
$L__BB0_37:
	setp.lt.s32 	%p54, %r22, 0;
	cvt.rn.f64.s32 	%fd92, %r34;
	{
	.reg .b32 %temp; 
	mov.b64 	{%temp, %r165}, %fd92;
	}
	shr.u32 	%r166, %r165, 20;
	and.b32  	%r167, %r166, 2047;
	add.s32 	%r168, %r167, -1012;
	mov.b64 	%rd116, %fd92;
	shl.b64 	%rd117, %rd116, %r168;
	setp.eq.s64 	%p55, %rd117, -9223372036854775808;
	{ // callseq 13, 0
	.param .b64 param0;
	st.param.f64 	[param0], %fd92;
	.param .b64 retval0;
	call.uni (retval0), 
	__internal_accurate_pow, 
	(
	param0
	);
	ld.param.f64 	%fd93, [retval0];
	} // callseq 13
	neg.f64 	%fd95, %fd93;
	selp.f64 	%fd96, %fd95, %fd93, %p55;
	selp.f64 	%fd97, %fd96, %fd93, %p54;
	cvt.rzi.s32.f64 	%r198, %fd97;
	mov.b64 	%rd170, 0;
	mov.u64 	%rd169, %rd2;
$L__BB0_38:
	shl.b64 	%rd119, %rd170, 3;
	add.s64 	%rd120, %rd12, %rd119;
	cvt.s64.s32 	%rd121, %r198;
	or.b64  	%rd122, %rd169, %rd121;
	st.global.u64 	[%rd120], %rd122;
	@%p43 bra 	$L__BB0_40;
	setp.lt.s32 	%p57, %r22, 0;
	add.s32 	%r169, %r196, -64;
	cvt.rn.f64.u32 	%fd98, %r169;
	{
	.reg .b32 %temp; 
	mov.b64 	{%temp, %r170}, %fd98;
	}
	shr.u32 	%r171, %r170, 20;
	and.b32  	%r172, %r171, 2047;
	add.s32 	%r173, %r172, -1012;
	mov.b64 	%rd124, %fd98;
	shl.b64 	%rd125, %rd124, %r173;
	setp.eq.s64 	%p58, %rd125, -9223372036854775808;
	{ // callseq 14, 0
	.param .b64 param0;
	st.param.f64 	[param0], %fd98;
	.param .b64 retval0;
	call.uni (retval0), 
	__internal_accurate_pow, 
	(
	param0
	);
	ld.param.f64 	%fd99, [retval0];
	} // callseq 14
	neg.f64 	%fd101, %fd99;
	selp.f64 	%fd102, %fd101, %fd99, %p58;
	selp.f64 	%fd103, %fd102, %fd99, %p57;
	setp.eq.s32 	%p59, %r194, 1;
	selp.f64 	%fd104, 0d3FF0000000000000, %fd103, %p59;
	cvt.rzi.s32.f64 	%r199, %fd104;
	mov.b64 	%rd171, 1;
	bra.uni 	$L__BB0_41;
$L__BB0_40:
	setp.lt.s32 	%p60, %r22, 0;
	cvt.rn.f64.s32 	%fd105, %r196;
	{
	.reg .b32 %temp; 
	mov.b64 	{%temp, %r174}, %fd105;
	}
	shr.u32 	%r175, %r174, 20;
	and.b32  	%r176, %r175, 2047;
	add.s32 	%r177, %r176, -1012;
	mov.b64 	%rd128, %fd105;
	shl.b64 	%rd129, %rd128, %r177;
	setp.eq.s64 	%p61, %rd129, -9223372036854775808;
	{ // callseq 15, 0
	.param .b64 param0;
	st.param.f64 	[param0], %fd105;
	.param .b64 retval0;
	call.uni (retval0), 
	__internal_accurate_pow, 
	(
	param0
	);
	ld.param.f64 	%fd106, [retval0];
	} // callseq 15
	neg.f64 	%fd108, %fd106;
	selp.f64 	%fd109, %fd108, %fd106, %p61;
	selp.f64 	%fd110, %fd109, %fd106, %p60;
	cvt.rzi.s32.f64 	%r199, %fd110;
	mov.b64 	%rd171, 0;
$L__BB0_41:
	shl.b64 	%rd131, %rd171, 3;
	add.s64 	%rd132, %rd12, %rd131;
	ld.global.u64 	%rd133, [%rd132];
	cvt.s64.s32 	%rd134, %r199;
	or.b64  	%rd135, %rd133, %rd134;
	st.global.u64 	[%rd132], %rd135;
	add.s32 	%r201, %r201, 1;
$L__BB0_42:
	add.s32 	%r196, %r196, 1;
	add.s32 	%r195, %r195, 1;
	add.s32 	%r194, %r194, -1;
	setp.ne.s32 	%p62, %r195, -1;
	@%p62 bra 	$L__BB0_27;
	add.s32 	%r192, %r192, 1;
	setp.ne.s32 	%p63, %r192, %r81;
	@%p63 bra 	$L__BB0_26;
$L__BB0_44:
	setp.lt.s32 	%p64, %r201, 1;
	@%p64 bra 	$L__BB0_51;
	mul.lo.s32 	%r48, %r80, %r1;
	and.b32  	%r49, %r201, 3;
	setp.lt.u32 	%p65, %r201, 4;
	mov.b32 	%r202, 0;
	@%p65 bra 	$L__BB0_48;
	and.b32  	%r202, %r201, 2147483644;
	neg.s32 	%r206, %r202;
	add.s64 	%rd16, %rd1, 32;
	mov.u32 	%r205, %r48;
$L__BB0_47:
	mul.wide.s32 	%rd136, %r205, 16;
	add.s64 	%rd137, %rd16, %rd136;
	ld.global.u64 	%rd138, [%rd137+-32];
	or.b64  	%rd139, %rd138, 1;
	st.global.u64 	[%rd137+-32], %rd139;
	ld.global.u64 	%rd140, [%rd137+-16];
	or.b64  	%rd141, %rd140, 1;
	st.global.u64 	[%rd137+-16], %rd141;
	ld.global.u64 	%rd142, [%rd137];
	or.b64  	%rd143, %rd142, 1;
	st.global.u64 	[%rd137], %rd143;
	ld.global.u64 	%rd144, [%rd137+16];
	or.b64  	%rd145, %rd144, 1;
	st.global.u64 	[%rd137+16], %rd145;
	add.s32 	%r206, %r206, 4;
	add.s32 	%r205, %r205, 4;
	setp.eq.s32 	%p66, %r206, 0;
	@%p66 bra 	$L__BB0_48;
	bra.uni 	$L__BB0_47;
$L__BB0_48:
	setp.eq.s32 	%p67, %r49, 0;
	@%p67 bra 	$L__BB0_51;
	add.s32 	%r204, %r202, %r48;
	neg.s32 	%r203, %r49;
$L__BB0_50:
	.pragma "nounroll";
	mul.wide.s32 	%rd146, %r204, 16;
	add.s64 	%rd147, %rd1, %rd146;
	ld.global.u64 	%rd148, [%rd147];
	or.b64  	%rd149, %rd148, 1;
	st.global.u64 	[%rd147], %rd149;
	add.s32 	%r204, %r204, 1;
	add.s32 	%r203, %r203, 1;
	setp.ne.s32 	%p68, %r203, 0;
	@%p68 bra 	$L__BB0_50;
$L__BB0_51:
	setp.ge.s32 	%p69, %r201, %r80;
	@%p69 bra 	$L__BB0_63;
	mul.lo.s32 	%r59, %r80, %r1;
	sub.s32 	%r60, %r80, %r201;
	and.b32  	%r61, %r60, 7;
	sub.s32 	%r179, %r201, %r80;
	setp.gt.u32 	%p70, %r179, -8;
	@%p70 bra 	$L__BB0_55;
	and.b32  	%r180, %r60, -8;
	neg.s32 	%r208, %r180;
	add.s64 	%rd17, %rd1, 64;
	add.s32 	%r207, %r201, %r59;
$L__BB0_54:
	.pragma "nounroll";
	mul.wide.s32 	%rd150, %r207, 16;
	add.s64 	%rd151, %rd17, %rd150;
	mov.b64 	%rd152, 0;
	st.global.u64 	[%rd151+-64], %rd152;
	st.global.u64 	[%rd151+-48], %rd152;
	st.global.u64 	[%rd151+-32], %rd152;
	st.global.u64 	[%rd151+-16], %rd152;
	st.global.u64 	[%rd151], %rd152;
	st.global.u64 	[%rd151+16], %rd152;
	st.global.u64 	[%rd151+32], %rd152;
	st.global.u64 	[%rd151+48], %rd152;
	add.s32 	%r201, %r201, 8;
	add.s32 	%r208, %r208, 8;
	add.s32 	%r207, %r207, 8;
	setp.ne.s32 	%p71, %r208, 0;
	@%p71 bra 	$L__BB0_54;
$L__BB0_55:
	setp.eq.s32 	%p72, %r61, 0;
	@%p72 bra 	$L__BB0_63;
	and.b32  	%r75, %r60, 3;
	setp.lt.u32 	%p73, %r61, 4;
	@%p73 bra 	$L__BB0_58;
	add.s32 	%r181, %r201, %r59;
	mul.wide.s32 	%rd153, %r181, 16;
	add.s64 	%rd154, %rd1, %rd153;
	mov.b64 	%rd155, 0;
	st.global.u64 	[%rd154], %rd155;
	st.global.u64 	[%rd154+16], %rd155;
	st.global.u64 	[%rd154+32], %rd155;
	st.global.u64 	[%rd154+48], %rd155;
	add.s32 	%r201, %r201, 4;
$L__BB0_58:
	setp.eq.s32 	%p74, %r75, 0;
	@%p74 bra 	$L__BB0_63;
	setp.eq.s32 	%p75, %r75, 1;
	@%p75 bra 	$L__BB0_61;
	add.s32 	%r182, %r201, %r59;
	mul.wide.s32 	%rd156, %r182, 16;
	add.s64 	%rd157, %rd1, %rd156;
	mov.b64 	%rd158, 0;
	st.global.u64 	[%rd157], %rd158;
	st.global.u64 	[%rd157+16], %rd158;
	add.s32 	%r201, %r201, 2;
$L__BB0_61:
	and.b32  	%r183, %r60, 1;
	setp.eq.b32 	%p76, %r183, 1;
	not.pred 	%p77, %p76;
	@%p77 bra 	$L__BB0_63;
	add.s32 	%r184, %r201, %r59;
	mul.wide.s32 	%rd159, %r184, 16;
	add.s64 	%rd160, %rd1, %rd159;
	mov.b64 	%rd161, 0;
	st.global.u64 	[%rd160], %rd161;
$L__BB0_63:
	ret;

}
.func  (.param .b64 func_retval0) __internal_accurate_pow(
	.param .b64 __internal_accurate_pow_param_0
)
{
	.reg .pred 	%p<8>;
	.reg .b32 	%r<46>;
	.reg .b32 	%f<3>;
	.reg .b64 	%fd<109>;

	ld.param.f64 	%fd10, [__internal_accurate_pow_param_0];
	mov.f64 	%fd11, 0d4000000000000000;
	{
	.reg .b32 %temp; 
	mov.b64 	{%temp, %r8}, %fd11;
	}
	{
	.reg .b32 %temp; 
	mov.b64 	{%r9, %temp}, %fd11;
	}
	shr.u32 	%r10, %r8, 20;
	setp.lt.u32 	%p1, %r8, 1048576;
	mov.f64 	%fd12, 0d4360000000000000;
	{
	.reg .b32 %temp; 
	mov.b64 	{%temp, %r11}, %fd12;
	}
	{
	.reg .b32 %temp; 
	mov.b64 	{%r12, %temp}, %fd12;
	}
	shr.u32 	%r13, %r11, 20;
	add.s32 	%r14, %r13, -54;
	selp.b32 	%r15, %r12, %r9, %p1;
	selp.b32 	%r16, %r11, %r8, %p1;
	selp.b32 	%r1, %r14, %r10, %p1;
	add.s32 	%r45, %r1, -1023;
	and.b32  	%r17, %r16, -2146435073;
	or.b32  	%r18, %r17, 1072693248;
	mov.b64 	%fd107, {%r15, %r18};
	setp.lt.u32 	%p2, %r18, 1073127583;
	@%p2 bra 	$L__BB1_2;
	{
	.reg .b32 %temp; 
	mov.b64 	{%r19, %temp}, %fd107;
	}
	{
	.reg .b32 %temp; 
	mov.b64 	{%temp, %r20}, %fd107;
	}
	add.s32 	%r21, %r20, -1048576;
	mov.b64 	%fd107, {%r19, %r21};
	add.s32 	%r45, %r1, -1022;
$L__BB1_2:
	add.f64 	%fd13, %fd107, 0dBFF0000000000000;
	add.f64 	%fd14, %fd107, 0d3FF0000000000000;
	rcp.approx.ftz.f64 	%fd15, %fd14;
	neg.f64 	%fd16, %fd14;
	fma.rn.f64 	%fd17, %fd16, %fd15, 0d3FF0000000000000;
	fma.rn.f64 	%fd18, %fd17, %fd17, %fd17;
	fma.rn.f64 	%fd19, %fd18, %fd15, %fd15;
	mul.f64 	%fd20, %fd13, %fd19;
	fma.rn.f64 	%fd21, %fd13, %fd19, %fd20;
	mul.f64 	%fd22, %fd21, %fd21;
	fma.rn.f64 	%fd23, %fd22, 0d3EB0F5FF7D2CAFE2, 0d3ED0F5D241AD3B5A;
	fma.rn.f64 	%fd24, %fd23, %fd22, 0d3EF3B20A75488A3F;
	fma.rn.f64 	%fd25, %fd24, %fd22, 0d3F1745CDE4FAECD5;
	fma.rn.f64 	%fd26, %fd25, %fd22, 0d3F3C71C7258A578B;
	fma.rn.f64 	%fd27, %fd26, %fd22, 0d3F6249249242B910;
	fma.rn.f64 	%fd28, %fd27, %fd22, 0d3F89999999999DFB;
	sub.f64 	%fd29, %fd13, %fd21;
	add.f64 	%fd30, %fd29, %fd29;
	neg.f64 	%fd31, %fd21;
	fma.rn.f64 	%fd32, %fd31, %fd13, %fd30;
	mul.f64 	%fd33, %fd19, %fd32;
	fma.rn.f64 	%fd34, %fd22, %fd28, 0d3FB5555555555555;
	mov.f64 	%fd35, 0d3FB5555555555555;
	sub.f64 	%fd36, %fd35, %fd34;
	fma.rn.f64 	%fd37, %fd22, %fd28, %fd36;
	add.f64 	%fd38, %fd37, 0dBC46A4CB00B9E7B0;
	add.f64 	%fd39, %fd34, %fd38;
	sub.f64 	%fd40, %fd34, %fd39;
	add.f64 	%fd41, %fd38, %fd40;
	mul.rn.f64 	%fd42, %fd21, %fd21;
	neg.f64 	%fd43, %fd42;
	fma.rn.f64 	%fd44, %fd21, %fd21, %fd43;
	{
	.reg .b32 %temp; 
	mov.b64 	{%r22, %temp}, %fd33;
	}
	{
	.reg .b32 %temp; 
	mov.b64 	{%temp, %r23}, %fd33;
	}
	add.s32 	%r24, %r23, 1048576;
	mov.b64 	%fd45, {%r22, %r24};
	fma.rn.f64 	%fd46, %fd21, %fd45, %fd44;
	mul.rn.f64 	%fd47, %fd42, %fd21;
	neg.f64 	%fd48, %fd47;
	fma.rn.f64 	%fd49, %fd42, %fd21, %fd48;
	fma.rn.f64 	%fd50, %fd42, %fd33, %fd49;
	fma.rn.f64 	%fd51, %fd46, %fd21, %fd50;
	mul.rn.f64 	%fd52, %fd39, %fd47;
	neg.f64 	%fd53, %fd52;
	fma.rn.f64 	%fd54, %fd39, %fd47, %fd53;
	fma.rn.f64 	%fd55, %fd39, %fd51, %fd54;
	fma.rn.f64 	%fd56, %fd41, %fd47, %fd55;
	add.f64 	%fd57, %fd52, %fd56;
	sub.f64 	%fd58, %fd52, %fd57;
	add.f64 	%fd59, %fd56, %fd58;
	add.f64 	%fd60, %fd21, %fd57;
	sub.f64 	%fd61, %fd21, %fd60;
	add.f64 	%fd62, %fd57, %fd61;
	add.f64 	%fd63, %fd59, %fd62;
	add.f64 	%fd64, %fd33, %fd63;
	add.f64 	%fd65, %fd60, %fd64;
	sub.f64 	%fd66, %fd60, %fd65;
	add.f64 	%fd67, %fd64, %fd66;
	xor.b32  	%r25, %r45, -2147483648;
	mov.b32 	%r26, 1127219200;
	mov.b64 	%fd68, {%r25, %r26};
	mov.b32 	%r27, -2147483648;
	mov.b64 	%fd69, {%r27, %r26};
	sub.f64 	%fd70, %fd68, %fd69;
	fma.rn.f64 	%fd71, %fd70, 0d3FE62E42FEFA39EF, %fd65;
	fma.rn.f64 	%fd72, %fd70, 0dBFE62E42FEFA39EF, %fd71;
	sub.f64 	%fd73, %fd72, %fd65;
	sub.f64 	%fd74, %fd67, %fd73;
	fma.rn.f64 	%fd75, %fd70, 0d3C7ABC9E3B39803F, %fd74;
	add.f64 	%fd76, %fd71, %fd75;
	sub.f64 	%fd77, %fd71, %fd76;
	add.f64 	%fd78, %fd75, %fd77;
	{
	.reg .b32 %temp; 
	mov.b64 	{%temp, %r28}, %fd10;
	}
	{
	.reg .b32 %temp; 
	mov.b64 	{%r29, %temp}, %fd10;
	}
	shl.b32 	%r30, %r28, 1;
	setp.gt.u32 	%p3, %r30, -33554433;
	and.b32  	%r31, %r28, -15728641;
	selp.b32 	%r32, %r31, %r28, %p3;
	mov.b64 	%fd79, {%r29, %r32};
	mul.rn.f64 	%fd80, %fd76, %fd79;
	neg.f64 	%fd81, %fd80;
	fma.rn.f64 	%fd82, %fd76, %fd79, %fd81;
	fma.rn.f64 	%fd83, %fd78, %fd79, %fd82;
	add.f64 	%fd4, %fd80, %fd83;
	sub.f64 	%fd84, %fd80, %fd4;
	add.f64 	%fd5, %fd83, %fd84;
	fma.rn.f64 	%fd85, %fd4, 0d3FF71547652B82FE, 0d4338000000000000;
	{
	.reg .b32 %temp; 
	mov.b64 	{%r5, %temp}, %fd85;
	}
	mov.f64 	%fd86, 0dC338000000000000;
	add.rn.f64 	%fd87, %fd85, %fd86;
	fma.rn.f64 	%fd88, %fd87, 0dBFE62E42FEFA39EF, %fd4;
	fma.rn.f64 	%fd89, %fd87, 0dBC7ABC9E3B39803F, %fd88;
	fma.rn.f64 	%fd90, %fd89, 0d3E5ADE1569CE2BDF, 0d3E928AF3FCA213EA;
	fma.rn.f64 	%fd91, %fd90, %fd89, 0d3EC71DEE62401315;
	fma.rn.f64 	%fd92, %fd91, %fd89, 0d3EFA01997C89EB71;
	fma.rn.f64 	%fd93, %fd92, %fd89, 0d3F2A01A014761F65;
	fma.rn.f64 	%fd94, %fd93, %fd89, 0d3F56C16C1852B7AF;
	fma.rn.f64 	%fd95, %fd94, %fd89, 0d3F81111111122322;
	fma.rn.f64 	%fd96, %fd95, %fd89, 0d3FA55555555502A1;
	fma.rn.f64 	%fd97, %fd96, %fd89, 0d3FC5555555555511;
	fma.rn.f64 	%fd98, %fd97, %fd89, 0d3FE000000000000B;
	fma.rn.f64 	%fd99, %fd98, %fd89, 0d3FF0000000000000;
	fma.rn.f64 	%fd100, %fd99, %fd89, 0d3FF0000000000000;
	{
	.reg .b32 %temp; 
	mov.b64 	{%r6, %temp}, %fd100;
	}
	{
	.reg .b32 %temp; 
	mov.b64 	{%temp, %r7}, %fd100;
	}
	shl.b32 	%r33, %r5, 20;
	add.s32 	%r34, %r33, %r7;
	mov.b64 	%fd108, {%r6, %r34};
	{
	.reg .b32 %temp; 
	mov.b64 	{%temp, %r35}, %fd4;
	}
	mov.b32 	%f2, %r35;
	abs.f32 	%f1, %f2;
	setp.lt.f32 	%p4, %f1, 0f4086232B;
	@%p4 bra 	$L__BB1_5;
	setp.lt.f64 	%p5, %fd4, 0d0000000000000000;
	add.f64 	%fd101, %fd4, 0d7FF0000000000000;
	selp.f64 	%fd108, 0d0000000000000000, %fd101, %p5;
	setp.geu.f32 	%p6, %f1, 0f40874800;
	@%p6 bra 	$L__BB1_5;
	shr.u32 	%r36, %r5, 31;
	add.s32 	%r37, %r5, %r36;
	shr.s32 	%r38, %r37, 1;
	shl.b32 	%r39, %r38, 20;
	add.s32 	%r40, %r7, %r39;
	mov.b64 	%fd102, {%r6, %r40};
	sub.s32 	%r41, %r5, %r38;
	shl.b32 	%r42, %r41, 20;
	add.s32 	%r43, %r42, 1072693248;
	mov.b32 	%r44, 0;
	mov.b64 	%fd103, {%r44, %r43};
	mul.f64 	%fd108, %fd103, %fd102;
$L__BB1_5:
	abs.f64 	%fd104, %fd108;
	setp.eq.f64 	%p7, %fd104, 0d7FF0000000000000;
	fma.rn.f64 	%fd105, %fd108, %fd5, %fd108;
	selp.f64 	%fd106, %fd108, %fd105, %p7;
	st.param.f64 	[func_retval0], %fd106;
	ret;

}


// ===== COMPILED SASS (sm_100) =====

	.target	sm_100

	.elftype	@"ET_EXEC"


//--------------------- .note.nv.tkinfo           --------------------------
	.section	.note.nv.tkinfo,"",@"SHT_NOTE"
	.sectionflags	@"SHF_NOTE_NV_TKINFO"
	.tkinfo
        /*0018*/ 	.word	0x00000002
        /*0030*/ 	.string	""
        /*0030*/ 	.string	"ptxas"
        /*0030*/ 	.string	"Cuda compilation tools, release 13.0, V13.0.88"
        /*0030*/ 	.string	"Build cuda_13.0.r13.0/compiler.36424714_0"
        /*0030*/ 	.string	"-arch sm_100 -m 64 "



//--------------------- .note.nv.cuinfo           --------------------------
	.section	.note.nv.cuinfo,"",@"SHT_NOTE"
	.sectionflags	@"SHF_NOTE_NV_CUINFO"
        /*0018*/ 	.short	0x0002
        /*001a*/ 	.short	0x0064
        /*001c*/ 	.short	0x0082
	.zero		2


//--------------------- .nv.info                  --------------------------
	.section	.nv.info,"",@"SHT_CUDA_INFO"
	.align	4


	//----- nvinfo : EIATTR_REGCOUNT
	.align		4
        /*0000*/ 	.byte	0x04, 0x2f
        /*0002*/ 	.short	(.L_1 - .L_0)
	.align		4
.L_0:
        /*0004*/ 	.word	index@(_Z11next_boardsP5BoardS0_iiib)
        /*0008*/ 	.word	0x0000002a


	//----- nvinfo : EIATTR_FRAME_SIZE
	.align		4
.L_1:
        /*000c*/ 	.byte	0x04, 0x11
        /*000e*/ 	.short	(.L_3 - .L_2)
	.align		4
.L_2:
        /*0010*/ 	.word	index@($_Z11next_boardsP5BoardS0_iiib$__internal_accurate_pow)
        /*0014*/ 	.word	0x00000000


	//----- nvinfo : EIATTR_FRAME_SIZE
	.align		4
.L_3:
        /*0018*/ 	.byte	0x04, 0x11
        /*001a*/ 	.short	(.L_5 - .L_4)
	.align		4
.L_4:
        /*001c*/ 	.word	index@(_Z11next_boardsP5BoardS0_iiib)
        /*0020*/ 	.word	0x00000000


	//----- nvinfo : EIATTR_MIN_STACK_SIZE
	.align		4
.L_5:
        /*0024*/ 	.byte	0x04, 0x12
        /*0026*/ 	.short	(.L_7 - .L_6)
	.align		4
.L_6:
        /*0028*/ 	.word	index@(_Z11next_boardsP5BoardS0_iiib)
        /*002c*/ 	.word	0x00000000
.L_7:


//--------------------- .nv.compat                --------------------------
	.section	.nv.compat,"",@"SHT_CUDA_COMPAT_INFO"
	.align	4
        /*0000*/ 	.byte	0x02, 0x09, 0x00, 0x00, 0x02, 0x02, 0x01, 0x00, 0x02, 0x05, 0x05, 0x00, 0x03, 0x07, 0x01, 0x01
        /*0010*/ 	.byte	0x02, 0x03, 0x00, 0x00, 0x02, 0x06, 0x01, 0x00, 0x04, 0x0b, 0x08, 0x00, 0x01, 0x00, 0x00, 0x00
        /*0020*/ 	.byte	0x00, 0x00, 0x00, 0x00


//--------------------- .nv.info._Z11next_boardsP5BoardS0_iiib --------------------------
	.section	.nv.info._Z11next_boardsP5BoardS0_iiib,"",@"SHT_CUDA_INFO"
	.sectionflags	@""
	.align	4


	//----- nvinfo : EIATTR_CUDA_API_VERSION
	.align		4
        /*0000*/ 	.byte	0x04, 0x37
        /*0002*/ 	.short	(.L_9 - .L_8)
.L_8:
        /*0004*/ 	.word	0x00000082


	//----- nvinfo : EIATTR_KPARAM_INFO
	.align		4
.L_9:
        /*0008*/ 	.byte	0x04, 0x17
        /*000a*/ 	.short	(.L_11 - .L_10)
.L_10:
        /*000c*/ 	.word	0x00000000
        /*0010*/ 	.short	0x0005
        /*0012*/ 	.short	0x001c
        /*0014*/ 	.byte	0x00, 0xf0, 0x05, 0x00


	//----- nvinfo : EIATTR_KPARAM_INFO
	.align		4
.L_11:
        /*0018*/ 	.byte	0x04, 0x17
        /*001a*/ 	.short	(.L_13 - .L_12)
.L_12:
        /*001c*/ 	.word	0x00000000
        /*0020*/ 	.short	0x0004
        /*0022*/ 	.short	0x0018
        /*0024*/ 	.byte	0x00, 0xf0, 0x11, 0x00


	//----- nvinfo : EIATTR_KPARAM_INFO
	.align		4
.L_13:
        /*0028*/ 	.byte	0x04, 0x17
        /*002a*/ 	.short	(.L_15 - .L_14)
.L_14:
        /*002c*/ 	.word	0x00000000
        /*0030*/ 	.short	0x0003
        /*0032*/ 	.short	0x0014
        /*0034*/ 	.byte	0x00, 0xf0, 0x11, 0x00


	//----- nvinfo : EIATTR_KPARAM_INFO
	.align		4
.L_15:
        /*0038*/ 	.byte	0x04, 0x17
        /*003a*/ 	.short	(.L_17 - .L_16)
.L_16:
        /*003c*/ 	.word	0x00000000
        /*0040*/ 	.short	0x0002
        /*0042*/ 	.short	0x0010
        /*0044*/ 	.byte	0x00, 0xf0, 0x11, 0x00


	//----- nvinfo : EIATTR_KPARAM_INFO
	.align		4
.L_17:
        /*0048*/ 	.byte	0x04, 0x17
        /*004a*/ 	.short	(.L_19 - .L_18)
.L_18:
        /*004c*/ 	.word	0x00000000
        /*0050*/ 	.short	0x0001
        /*0052*/ 	.short	0x0008
        /*0054*/ 	.byte	0x00, 0xf5, 0x21, 0x00


	//----- nvinfo : EIATTR_KPARAM_INFO
	.align		4
.L_19:
        /*0058*/ 	.byte	0x04, 0x17
        /*005a*/ 	.short	(.L_21 - .L_20)
.L_20:
        /*005c*/ 	.word	0x00000000
        /*0060*/ 	.short	0x0000
        /*0062*/ 	.short	0x0000
        /*0064*/ 	.byte	0x00, 0xf5, 0x21, 0x00


	//----- nvinfo : EIATTR_SPARSE_MMA_MASK
	.align		4
.L_21:
        /*0068*/ 	.byte	0x03, 0x50
        /*006a*/ 	.short	0x0000


	//----- nvinfo : EIATTR_MAXREG_COUNT
	.align		4
        /*006c*/ 	.byte	0x03, 0x1b
        /*006e*/ 	.short	0x00ff


	//----- nvinfo : EIATTR_MERCURY_ISA_VERSION
	.align		4
        /*0070*/ 	.byte	0x03, 0x5f
        /*0072*/ 	.short	0x0101


	//----- nvinfo : EIATTR_VRC_CTA_INIT_COUNT
	.align		4
        /*0074*/ 	.byte	0x02, 0x4a
	.zero		1
	.zero		1


	//----- nvinfo : EIATTR_EXIT_INSTR_OFFSETS
	.align		4
        /*0078*/ 	.byte	0x04, 0x1c
        /*007a*/ 	.short	(.L_23 - .L_22)


	//   ....[0]....
.L_22:
        /*007c*/ 	.word	0x000019b0


	//   ....[1]....
        /*0080*/ 	.word	0x00001b80


	//   ....[2]....
        /*0084*/ 	.word	0x00001c30


	//   ....[3]....
        /*0088*/ 	.word	0x00001cd0


	//   ....[4]....
        /*008c*/ 	.word	0x00001d30


	//----- nvinfo : EIATTR_CRS_STACK_SIZE
	.align		4
.L_23:
        /*0090*/ 	.byte	0x04, 0x1e
        /*0092*/ 	.short	(.L_25 - .L_24)
.L_24:
        /*0094*/ 	.word	0x00000000


	//----- nvinfo : EIATTR_CBANK_PARAM_SIZE
	.align		4
.L_25:
        /*0098*/ 	.byte	0x03, 0x19
        /*009a*/ 	.short	0x001d


	//----- nvinfo : EIATTR_PARAM_CBANK
	.align		4
        /*009c*/ 	.byte	0x04, 0x0a
        /*009e*/ 	.short	(.L_27 - .L_26)
	.align		4
.L_26:
        /*00a0*/ 	.word	index@(.nv.constant0._Z11next_boardsP5BoardS0_iiib)
        /*00a4*/ 	.short	0x0380
        /*00a6*/ 	.short	0x001d


	//----- nvinfo : EIATTR_SW_WAR
	.align		4
.L_27:
        /*00a8*/ 	.byte	0x04, 0x36
        /*00aa*/ 	.short	(.L_29 - .L_28)
.L_28:
        /*00ac*/ 	.word	0x00000008
.L_29:


//--------------------- .nv.callgraph             --------------------------
	.section	.nv.callgraph,"",@"SHT_CUDA_CALLGRAPH"
	.align	4
	.sectionentsize	8
	.align		4
        /*0000*/ 	.word	0x00000000
	.align		4
        /*0004*/ 	.word	0xffffffff
	.align		4
        /*0008*/ 	.word	0x00000000
	.align		4
        /*000c*/ 	.word	0xfffffffe
	.align		4
        /*0010*/ 	.word	0x00000000
	.align		4
        /*0014*/ 	.word	0xfffffffd
	.align		4
        /*0018*/ 	.word	0x00000000
	.align		4
        /*001c*/ 	.word	0xfffffffc


//--------------------- .text._Z11next_boardsP5BoardS0_iiib --------------------------
	.section	.text._Z11next_boardsP5BoardS0_iiib,"ax",@progbits
	.align	128
        .global         _Z11next_boardsP5BoardS0_iiib
        .type           _Z11next_boardsP5BoardS0_iiib,@function
        .size           _Z11next_boardsP5BoardS0_iiib,(.L_x_54 - _Z11next_boardsP5BoardS0_iiib)
        .other          _Z11next_boardsP5BoardS0_iiib,@"STO_CUDA_ENTRY STV_DEFAULT"
_Z11next_boardsP5BoardS0_iiib:
.text._Z11next_boardsP5BoardS0_iiib:
[----:B------:R-:W-:Y:S01]  /*0000*/  LDC R1, c[0x0][0x37c] ;  /* 0x0000df00ff017b82 */ /* 0x000fe20000000800 */
[----:B------:R-:W0:Y:S07]  /*0010*/  S2R R3, SR_TID.X ;  /* 0x0000000000037919 */ /* 0x000e2e0000002100 */
[----:B------:R-:W0:Y:S01]  /*0020*/  S2UR UR4, SR_CTAID.X ;  /* 0x00000000000479c3 */ /* 0x000e220000002500 */
[----:B------:R-:W1:Y:S07]  /*0030*/  LDCU.64 UR6, c[0x0][0x358] ;  /* 0x00006b00ff0677ac */ /* 0x000e6e0008000a00 */
[----:B------:R-:W0:Y:S01]  /*0040*/  LDC R0, c[0x0][0x360] ;  /* 0x0000d800ff007b82 */ /* 0x000e220000000800 */
[----:B------:R-:W2:Y:S01]  /*0050*/  LDCU UR10, c[0x0][0x398] ;  /* 0x00007300ff0a77ac */ /* 0x000ea20008000800 */
[----:B------:R-:W3:Y:S06]  /*0060*/  LDCU UR5, c[0x0][0x390] ;  /* 0x00007200ff0577ac */ /* 0x000eec0008000800 */
[----:B------:R-:W4:Y:S01]  /*0070*/  LDC.64 R10, c[0x0][0x380] ;  /* 0x0000e000ff0a7b82 */ /* 0x000f220000000a00 */
[----:B------:R-:W0:Y:S02]  /*0080*/  LDCU UR11, c[0x0][0x390] ;  /* 0x00007200ff0b77ac */ /* 0x000e240008000800 */
[----:B0-----:R-:W-:-:S04]  /*0090*/  IMAD R3, R0, UR4, R3 ;  /* 0x0000000400037c24 */ /* 0x001fc8000f8e0203 */
[----:B----4-:R-:W-:-:S05]  /*00a0*/  IMAD.WIDE R10, R3, 0x10, R10 ;  /* 0x00000010030a7825 */ /* 0x010fca00078e020a */
[----:B-1----:R-:W4:Y:S01]  /*00b0*/  LDG.E.64 R12, desc[UR6][R10.64] ;  /* 0x000000060a0c7981 */ /* 0x002f22000c1e1b00 */
[----:B------:R-:W-:Y:S01]  /*00c0*/  BSSY.RECONVERGENT B0, `(.L_x_0) ;  /* 0x000015c000007945 */ /* 0x000fe20003800200 */
[----:B----4-:R-:W-:-:S04]  /*00d0*/  LOP3.LUT R0, R12, 0x1, RZ, 0xc0, !PT ;  /* 0x000000010c007812 */ /* 0x010fc800078ec0ff */
[----:B------:R-:W-:Y:S01]  /*00e0*/  ISETP.NE.U32.AND P0, PT, R0, 0x1, PT ;  /* 0x000000010000780c */ /* 0x000fe20003f05070 */
[----:B------:R-:W-:-:S03]  /*00f0*/  IMAD.MOV.U32 R0, RZ, RZ, RZ ;  /* 0x000000ffff007224 */ /* 0x000fc600078e00ff */
[----:B------:R-:W-:-:S13]  /*0100*/  ISETP.NE.U32.AND.EX P0, PT, RZ, RZ, PT, P0 ;  /* 0x000000ffff00720c */ /* 0x000fda0003f05100 */
[----:B--23--:R-:W-:Y:S05]  /*0110*/  @P0 BRA `(.L_x_1) ;  /* 0x0000001400580947 */ /* 0x00cfea0003800000 */
[----:B------:R-:W5:Y:S01]  /*0120*/  LDG.E.64 R10, desc[UR6][R10.64+0x8] ;  /* 0x000008060a0a7981 */ /* 0x000f62000c1e1b00 */
[----:B------:R-:W0:Y:S02]  /*0130*/  LDCU.U8 UR4, c[0x0][0x39c] ;  /* 0x00007380ff0477ac */ /* 0x000e240008000000 */
[----:B0-----:R-:W-:-:S04]  /*0140*/  UPRMT UR4, UR4, 0x8880, URZ ;  /* 0x0000888004047896 */ /* 0x001fc800080000ff */
[----:B------:R-:W-:-:S09]  /*0150*/  UISETP.NE.AND UP0, UPT, UR4, URZ, UPT ;  /* 0x000000ff0400728c */ /* 0x000fd2000bf05270 */
[----:B------:R-:W-:Y:S05]  /*0160*/  BRA.U !UP0, `(.L_x_2) ;  /* 0x00000009089c7547 */ /* 0x000fea000b800000 */
[----:B------:R-:W0:Y:S08]  /*0170*/  LDC R2, c[0x0][0x398] ;  /* 0x0000e600ff027b82 */ /* 0x000e300000000800 */
[----:B------:R-:W1:Y:S01]  /*0180*/  LDC R31, c[0x0][0x394] ;  /* 0x0000e500ff1f7b82 */ /* 0x000e620000000800 */
[----:B0-----:R-:W-:-:S04]  /*0190*/  ISETP.GE.AND P0, PT, R2, 0x1, PT ;  /* 0x000000010200780c */ /* 0x001fc80003f06270 */
[----:B-1----:R-:W-:-:S13]  /*01a0*/  ISETP.LT.OR P0, PT, R31, 0x2, !P0 ;  /* 0x000000021f00780c */ /* 0x002fda0004701670 */
[----:B------:R-:W-:Y:S05]  /*01b0*/  @P0 BRA `(.L_x_1) ;  /* 0x0000001400300947 */ /* 0x000fea0003800000 */
[--C-:B------:R-:W-:Y:S01]  /*01c0*/  SHF.R.U32.HI R6, RZ, 0x18, R13.reuse ;  /* 0x00000018ff067819 */ /* 0x100fe2000001160d */
[----:B------:R-:W-:Y:S01]  /*01d0*/  VIADD R31, R31, 0xfffffffe ;  /* 0xfffffffe1f1f7836 */ /* 0x000fe20000000000 */
[--C-:B------:R-:W-:Y:S01]  /*01e0*/  SHF.R.U32.HI R7, RZ, 0x10, R13.reuse ;  /* 0x00000010ff077819 */ /* 0x100fe2000001160d */
[----:B------:R-:W-:Y:S01]  /*01f0*/  IMAD.MOV.U32 R32, RZ, RZ, RZ ;  /* 0x000000ffff207224 */ /* 0x000fe200078e00ff */
[--C-:B------:R-:W-:Y:S01]  /*0200*/  SHF.R.U32.HI R8, RZ, 0x8, R13.reuse ;  /* 0x00000008ff087819 */ /* 0x100fe2000001160d */
[----:B------:R-:W-:Y:S01]  /*0210*/  IMAD.MOV.U32 R0, RZ, RZ, RZ ;  /* 0x000000ffff007224 */ /* 0x000fe200078e00ff */
[C-C-:B------:R-:W-:Y:S02]  /*0220*/  SHF.R.U64 R9, R12.reuse, 0x18, R13.reuse ;  /* 0x000000180c097819 */ /* 0x140fe4000000120d */
[----:B------:R-:W-:-:S07]  /*0230*/  SHF.R.U64 R30, R12, 0x10, R13 ;  /* 0x000000100c1e7819 */ /* 0x000fce000000120d */
.L_x_22:
[----:B0-----:R-:W-:-:S07]  /*0240*/  IMAD.MOV.U32 R33, RZ, RZ, RZ ;  /* 0x000000ffff217224 */ /* 0x001fce00078e00ff */
.L_x_21:
[----:B------:R-:W-:Y:S02]  /*0250*/  IMAD R34, R32, UR10, R33 ;  /* 0x0000000a20227c24 */ /* 0x000fe4000f8e0221 */
[----:B------:R-:W-:-:S03]  /*0260*/  VIADD R33, R33, 0x1 ;  /* 0x0000000121217836 */ /* 0x000fc60000000000 */
[----:B------:R-:W-:Y:S02]  /*0270*/  ISETP.GE.AND P2, PT, R34, 0x3f, PT ;  /* 0x0000003f2200780c */ /* 0x000fe40003f46270 */
[----:B------:R-:W-:-:S11]  /*0280*/  ISETP.NE.AND P3, PT, R33, UR10, PT ;  /* 0x0000000a21007c0c */ /* 0x000fd6000bf65270 */
[----:B0-----:R-:W-:Y:S05]  /*0290*/  @!P2 BRA `(.L_x_3) ;  /* 0x000000000030a947 */ /* 0x001fea0003800000 */
[----:B------:R-:W-:Y:S01]  /*02a0*/  VIADD R35, R34, 0xffffffc1 ;  /* 0xffffffc122237836 */ /* 0x000fe20000000000 */
[----:B------:R-:W-:Y:S01]  /*02b0*/  BSSY.RECONVERGENT B1, `(.L_x_4) ;  /* 0x0000004000017945 */ /* 0x000fe20003800200 */
[----:B------:R-:W-:Y:S02]  /*02c0*/  MOV R2, 0x2f0 ;  /* 0x000002f000027802 */ /* 0x000fe40000000f00 */
[----:B------:R0:W1:Y:S05]  /*02d0*/  I2F.F64.U32 R4, R35 ;  /* 0x0000002300047312 */ /* 0x00006a0000201800 */
[----:B01---5:R-:W-:Y:S05]  /*02e0*/  CALL.REL.NOINC `($_Z11next_boardsP5BoardS0_iiib$__internal_accurate_pow) ;  /* 0x0000001800947944 */ /* 0x023fea0003c00000 */
[----:B------:R-:W-:Y:S05]  /*02f0*/  BSYNC.RECONVERGENT B1 ;  /* 0x0000000000017941 */ /* 0x000fea0003800200 */
.L_x_4:
[----:B------:R-:W-:Y:S01]  /*0300*/  ISETP.NE.AND P0, PT, R35, RZ, PT ;  /* 0x000000ff2300720c */ /* 0x000fe20003f05270 */
[----:B------:R-:W-:Y:S02]  /*0310*/  IMAD.MOV.U32 R15, RZ, RZ, R10 ;  /* 0x000000ffff0f7224 */ /* 0x000fe400078e000a */
[----:B------:R-:W-:Y:S01]  /*0320*/  IMAD.MOV.U32 R17, RZ, RZ, R11 ;  /* 0x000000ffff117224 */ /* 0x000fe200078e000b */
[----:B------:R-:W-:Y:S02]  /*0330*/  FSEL R4, R4, RZ, P0 ;  /* 0x000000ff04047208 */ /* 0x000fe40000000000 */
[----:B------:R-:W-:Y:S01]  /*0340*/  FSEL R5, R5, 1.875, P0 ;  /* 0x3ff0000005057808 */ /* 0x000fe20000000000 */
[----:B------:R-:W-:Y:S06]  /*0350*/  BRA `(.L_x_5) ;  /* 0x0000000000207947 */ /* 0x000fec0003800000 */
.L_x_3:
[----:B------:R-:W-:Y:S01]  /*0360*/  VIADD R14, R34, 0x1 ;  /* 0x00000001220e7836 */ /* 0x000fe20000000000 */
[----:B------:R-:W-:Y:S01]  /*0370*/  BSSY.RECONVERGENT B1, `(.L_x_6) ;  /* 0x0000004000017945 */ /* 0x000fe20003800200 */
[----:B------:R-:W-:Y:S02]  /*0380*/  MOV R2, 0x3b0 ;  /* 0x000003b000027802 */ /* 0x000fe40000000f00 */
[----:B------:R0:W1:Y:S05]  /*0390*/  I2F.F64 R4, R14 ;  /* 0x0000000e00047312 */ /* 0x00006a0000201c00 */
[----:B01---5:R-:W-:Y:S05]  /*03a0*/  CALL.REL.NOINC `($_Z11next_boardsP5BoardS0_iiib$__internal_accurate_pow) ;  /* 0x0000001800647944 */ /* 0x023fea0003c00000 */
[----:B------:R-:W-:Y:S05]  /*03b0*/  BSYNC.RECONVERGENT B1 ;  /* 0x0000000000017941 */ /* 0x000fea0003800200 */
.L_x_6:
[----:B------:R-:W-:Y:S02]  /*03c0*/  IMAD.MOV.U32 R15, RZ, RZ, R12 ;  /* 0x000000ffff0f7224 */ /* 0x000fe400078e000c */
[----:B------:R-:W-:-:S07]  /*03d0*/  IMAD.MOV.U32 R17, RZ, RZ, R13 ;  /* 0x000000ffff117224 */ /* 0x000fce00078e000d */
.L_x_5:
[----:B------:R-:W0:Y:S01]  /*03e0*/  F2I.F64.TRUNC R4, R4 ;  /* 0x0000000400047311 */ /* 0x000e22000030d100 */
[----:B------:R-:W-:Y:S01]  /*03f0*/  BSSY.RECONVERGENT B1, `(.L_x_7) ;  /* 0x0000079000017945 */ /* 0x000fe20003800200 */
[----:B0-----:R-:W-:Y:S02]  /*0400*/  LOP3.LUT P0, RZ, R15, R4, RZ, 0xc0, !PT ;  /* 0x000000040fff7212 */ /* 0x001fe4000780c0ff */
[----:B------:R-:W-:-:S04]  /*0410*/  SHF.R.S32.HI R2, RZ, 0x1f, R4 ;  /* 0x0000001fff027819 */ /* 0x000fc80000011404 */
[----:B------:R-:W-:-:S13]  /*0420*/  LOP3.LUT P0, RZ, R17, R2, RZ, 0xc0, P0 ;  /* 0x0000000211ff7212 */ /* 0x000fda000000c0ff */
[----:B------:R-:W-:Y:S05]  /*0430*/  @P0 BRA `(.L_x_8) ;  /* 0x0000000400d00947 */ /* 0x000fea0003800000 */
[----:B------:R-:W-:-:S05]  /*0440*/  VIADD R35, R34, UR10 ;  /* 0x0000000a22237c36 */ /* 0x000fca0008000000 */
[----:B------:R-:W-:-:S13]  /*0450*/  ISETP.GE.AND P4, PT, R35, 0x3f, PT ;  /* 0x0000003f2300780c */ /* 0x000fda0003f86270 */
[----:B------:R-:W-:Y:S05]  /*0460*/  @!P4 BRA `(.L_x_9) ;  /* 0x000000000030c947 */ /* 0x000fea0003800000 */
[----:B------:R-:W-:Y:S01]  /*0470*/  VIADD R36, R35, 0xffffffc1 ;  /* 0xffffffc123247836 */ /* 0x000fe20000000000 */
[----:B------:R-:W-:Y:S01]  /*0480*/  BSSY.RECONVERGENT B2, `(.L_x_10) ;  /* 0x0000004000027945 */ /* 0x000fe20003800200 */
[----:B------:R-:W-:Y:S02]  /*0490*/  MOV R2, 0x4c0 ;  /* 0x000004c000027802 */ /* 0x000fe40000000f00 */
[----:B------:R0:W1:Y:S05]  /*04a0*/  I2F.F64.U32 R4, R36 ;  /* 0x0000002400047312 */ /* 0x00006a0000201800 */
[----:B01----:R-:W-:Y:S05]  /*04b0*/  CALL.REL.NOINC `($_Z11next_boardsP5BoardS0_iiib$__internal_accurate_pow) ;  /* 0x0000001800207944 */ /* 0x003fea0003c00000 */
[----:B------:R-:W-:Y:S05]  /*04c0*/  BSYNC.RECONVERGENT B2 ;  /* 0x0000000000027941 */ /* 0x000fea0003800200 */
.L_x_10:
[----:B------:R-:W-:Y:S01]  /*04d0*/  ISETP.NE.AND P0, PT, R36, RZ, PT ;  /* 0x000000ff2400720c */ /* 0x000fe20003f05270 */
[----:B------:R-:W-:Y:S02]  /*04e0*/  IMAD.MOV.U32 R15, RZ, RZ, R10 ;  /* 0x000000ffff0f7224 */ /* 0x000fe400078e000a */
[----:B------:R-:W-:Y:S01]  /*04f0*/  IMAD.MOV.U32 R17, RZ, RZ, R11 ;  /* 0x000000ffff117224 */ /* 0x000fe200078e000b */
[----:B------:R-:W-:Y:S02]  /*0500*/  FSEL R4, R4, RZ, P0 ;  /* 0x000000ff04047208 */ /* 0x000fe40000000000 */
[----:B------:R-:W-:Y:S01]  /*0510*/  FSEL R5, R5, 1.875, P0 ;  /* 0x3ff0000005057808 */ /* 0x000fe20000000000 */
[----:B------:R-:W-:Y:S06]  /*0520*/  BRA `(.L_x_11) ;  /* 0x0000000000207947 */ /* 0x000fec0003800000 */
.L_x_9:
[----:B------:R-:W-:Y:S01]  /*0530*/  VIADD R14, R35, 0x1 ;  /* 0x00000001230e7836 */ /* 0x000fe20000000000 */
[----:B------:R-:W-:Y:S01]  /*0540*/  BSSY.RECONVERGENT B2, `(.L_x_12) ;  /* 0x0000004000027945 */ /* 0x000fe20003800200 */
[----:B------:R-:W-:Y:S02]  /*0550*/  MOV R2, 0x580 ;  /* 0x0000058000027802 */ /* 0x000fe40000000f00 */
[----:B------:R0:W1:Y:S05]  /*0560*/  I2F.F64 R4, R14 ;  /* 0x0000000e00047312 */ /* 0x00006a0000201c00 */
[----:B01----:R-:W-:Y:S05]  /*0570*/  CALL.REL.NOINC `($_Z11next_boardsP5BoardS0_iiib$__internal_accurate_pow) ;  /* 0x0000001400f07944 */ /* 0x003fea0003c00000 */
[----:B------:R-:W-:Y:S05]  /*0580*/  BSYNC.RECONVERGENT B2 ;  /* 0x0000000000027941 */ /* 0x000fea0003800200 */
.L_x_12:
[----:B------:R-:W-:Y:S02]  /*0590*/  IMAD.MOV.U32 R15, RZ, RZ, R12 ;  /* 0x000000ffff0f7224 */ /* 0x000fe400078e000c */
[----:B------:R-:W-:-:S07]  /*05a0*/  IMAD.MOV.U32 R17, RZ, RZ, R13 ;  /* 0x000000ffff117224 */ /* 0x000fce00078e000d */
.L_x_11:
[----:B------:R-:W0:Y:S02]  /*05b0*/  F2I.F64.TRUNC R4, R4 ;  /* 0x0000000400047311 */ /* 0x000e24000030d100 */
[----:B0-----:R-:W-:Y:S02]  /*05c0*/  LOP3.LUT P0, RZ, R15, R4, RZ, 0xc0, !PT ;  /* 0x000000040fff7212 */ /* 0x001fe4000780c0ff */
[----:B------:R-:W-:-:S04]  /*05d0*/  SHF.R.S32.HI R2, RZ, 0x1f, R4 ;  /* 0x0000001fff027819 */ /* 0x000fc80000011404 */
[----:B------:R-:W-:-:S13]  /*05e0*/  LOP3.LUT P0, RZ, R17, R2, RZ, 0xc0, P0 ;  /* 0x0000000211ff7212 */ /* 0x000fda000000c0ff */
[----:B------:R-:W-:Y:S05]  /*05f0*/  @P0 BRA `(.L_x_8) ;  /* 0x0000000400600947 */ /* 0x000fea0003800000 */
[----:B------:R-:W0:Y:S01]  /*0600*/  LDC.64 R38, c[0x0][0x388] ;  /* 0x0000e200ff267b82 */ /* 0x000e220000000a00 */
[----:B------:R-:W-:Y:S01]  /*0610*/  IMAD R5, R3, UR5, R0 ;  /* 0x0000000503057c24 */ /* 0x000fe2000f8e0200 */
[----:B------:R-:W-:Y:S01]  /*0620*/  SHF.R.U64 R25, R12, 0x8, R13 ;  /* 0x000000080c197819 */ /* 0x000fe2000000120d */
[----:B------:R-:W-:Y:S01]  /*0630*/  IMAD.MOV.U32 R36, RZ, RZ, RZ ;  /* 0x000000ffff247224 */ /* 0x000fe200078e00ff */
[--C-:B------:R-:W-:Y:S02]  /*0640*/  SHF.R.U32.HI R23, RZ, 0x18, R11.reuse ;  /* 0x00000018ff177819 */ /* 0x100fe4000001160b */
[--C-:B------:R-:W-:Y:S02]  /*0650*/  SHF.R.U32.HI R21, RZ, 0x10, R11.reuse ;  /* 0x00000010ff157819 */ /* 0x100fe4000001160b */
[--C-:B------:R-:W-:Y:S02]  /*0660*/  SHF.R.U32.HI R19, RZ, 0x8, R11.reuse ;  /* 0x00000008ff137819 */ /* 0x100fe4000001160b */
[----:B------:R-:W-:-:S02]  /*0670*/  SHF.R.U64 R17, R10, 0x18, R11 ;  /* 0x000000180a117819 */ /* 0x000fc4000000120b */
[C---:B------:R-:W-:Y:S01]  /*0680*/  SHF.R.U64 R15, R10.reuse, 0x10, R11 ;  /* 0x000000100a0f7819 */ /* 0x040fe2000000120b */
[----:B0-----:R-:W-:Y:S01]  /*0690*/  IMAD.WIDE R38, R5, 0x10, R38 ;  /* 0x0000001005267825 */ /* 0x001fe200078e0226 */
[----:B------:R-:W-:-:S04]  /*06a0*/  SHF.R.U64 R5, R10, 0x8, R11 ;  /* 0x000000080a057819 */ /* 0x000fc8000000120b */
[----:B------:R0:W-:Y:S04]  /*06b0*/  STG.E.U8 desc[UR6][R38.64+0x1], R25 ;  /* 0x0000011926007986 */ /* 0x0001e8000c101106 */
        /* <DEDUP_REMOVED lines=14> */
[----:B------:R0:W-:Y:S01]  /*07a0*/  STG.E.U8 desc[UR6][R38.64+0x8], R10 ;  /* 0x0000080a26007986 */ /* 0x0001e2000c101106 */
[----:B------:R-:W-:Y:S05]  /*07b0*/  @!P2 BRA `(.L_x_13) ;  /* 0x000000000038a947 */ /* 0x000fea0003800000 */
[----:B------:R-:W-:Y:S01]  /*07c0*/  VIADD R34, R34, 0xffffffc1 ;  /* 0xffffffc122227836 */ /* 0x000fe20000000000 */
[----:B------:R-:W-:Y:S01]  /*07d0*/  BSSY.RECONVERGENT B2, `(.L_x_14) ;  /* 0x0000004000027945 */ /* 0x000fe20003800200 */
[----:B------:R-:W-:Y:S02]  /*07e0*/  MOV R2, 0x810 ;  /* 0x0000081000027802 */ /* 0x000fe40000000f00 */
[----:B0-----:R0:W1:Y:S05]  /*07f0*/  I2F.F64.U32 R4, R34 ;  /* 0x0000002200047312 */ /* 0x00106a0000201800 */
[----:B01----:R-:W-:Y:S05]  /*0800*/  CALL.REL.NOINC `($_Z11next_boardsP5BoardS0_iiib$__internal_accurate_pow) ;  /* 0x00000014004c7944 */ /* 0x003fea0003c00000 */
[----:B------:R-:W-:Y:S05]  /*0810*/  BSYNC.RECONVERGENT B2 ;  /* 0x0000000000027941 */ /* 0x000fea0003800200 */
.L_x_14:
[----:B------:R-:W-:Y:S01]  /*0820*/  ISETP.NE.AND P0, PT, R34, RZ, PT ;  /* 0x000000ff2200720c */ /* 0x000fe20003f05270 */
[----:B------:R-:W-:Y:S02]  /*0830*/  IMAD.MOV.U32 R17, RZ, RZ, 0x1 ;  /* 0x00000001ff117424 */ /* 0x000fe400078e00ff */
[----:B------:R-:W-:Y:S01]  /*0840*/  IMAD.MOV.U32 R14, RZ, RZ, R10 ;  /* 0x000000ffff0e7224 */ /* 0x000fe200078e000a */
[----:B------:R-:W-:Y:S01]  /*0850*/  FSEL R5, R5, 1.875, P0 ;  /* 0x3ff0000005057808 */ /* 0x000fe20000000000 */
[----:B------:R-:W-:Y:S01]  /*0860*/  IMAD.MOV.U32 R15, RZ, RZ, R11 ;  /* 0x000000ffff0f7224 */ /* 0x000fe200078e000b */
[----:B------:R-:W-:-:S04]  /*0870*/  FSEL R4, R4, RZ, P0 ;  /* 0x000000ff04047208 */ /* 0x000fc80000000000 */
[----:B------:R0:W1:Y:S01]  /*0880*/  F2I.F64.TRUNC R5, R4 ;  /* 0x0000000400057311 */ /* 0x000062000030d100 */
[----:B------:R-:W-:Y:S05]  /*0890*/  BRA `(.L_x_15) ;  /* 0x0000000000287947 */ /* 0x000fea0003800000 */
.L_x_13:
[----:B------:R-:W-:Y:S01]  /*08a0*/  VIADD R34, R34, 0x1 ;  /* 0x0000000122227836 */ /* 0x000fe20000000000 */
[----:B------:R-:W-:Y:S01]  /*08b0*/  BSSY.RECONVERGENT B2, `(.L_x_16) ;  /* 0x0000004000027945 */ /* 0x000fe20003800200 */
[----:B------:R-:W-:Y:S02]  /*08c0*/  MOV R2, 0x8f0 ;  /* 0x000008f000027802 */ /* 0x000fe40000000f00 */
[----:B0-----:R0:W1:Y:S05]  /*08d0*/  I2F.F64 R4, R34 ;  /* 0x0000002200047312 */ /* 0x00106a0000201c00 */
[----:B01----:R-:W-:Y:S05]  /*08e0*/  CALL.REL.NOINC `($_Z11next_boardsP5BoardS0_iiib$__internal_accurate_pow) ;  /* 0x0000001400147944 */ /* 0x003fea0003c00000 */
[----:B------:R-:W-:Y:S05]  /*08f0*/  BSYNC.RECONVERGENT B2 ;  /* 0x0000000000027941 */ /* 0x000fea0003800200 */
.L_x_16:
[----:B------:R2:W3:Y:S01]  /*0900*/  F2I.F64.TRUNC R5, R4 ;  /* 0x0000000400057311 */ /* 0x0004e2000030d100 */
[----:B------:R-:W-:Y:S02]  /*0910*/  IMAD.MOV.U32 R17, RZ, RZ, RZ ;  /* 0x000000ffff117224 */ /* 0x000fe400078e00ff */
[----:B------:R-:W-:Y:S02]  /*0920*/  IMAD.MOV.U32 R14, RZ, RZ, R12 ;  /* 0x000000ffff0e7224 */ /* 0x000fe400078e000c */
[----:B------:R-:W-:-:S07]  /*0930*/  IMAD.MOV.U32 R15, RZ, RZ, R13 ;  /* 0x000000ffff0f7224 */ /* 0x000fce00078e000d */
.L_x_15:
[----:B-1-3--:R-:W-:Y:S01]  /*0940*/  SHF.R.S32.HI R2, RZ, 0x1f, R5 ;  /* 0x0000001fff027819 */ /* 0x00afe20000011405 */
[----:B------:R-:W-:Y:S01]  /*0950*/  IMAD.MOV.U32 R34, RZ, RZ, RZ ;  /* 0x000000ffff227224 */ /* 0x000fe200078e00ff */
[----:B0-2---:R-:W-:Y:S02]  /*0960*/  LEA R4, P0, R17, R38, 0x3 ;  /* 0x0000002611047211 */ /* 0x005fe400078018ff */
[----:B------:R-:W-:Y:S02]  /*0970*/  LOP3.LUT R14, R14, R5, RZ, 0xfc, !PT ;  /* 0x000000050e0e7212 */ /* 0x000fe400078efcff */
[----:B------:R-:W-:Y:S02]  /*0980*/  LOP3.LUT R15, R15, R2, RZ, 0xfc, !PT ;  /* 0x000000020f0f7212 */ /* 0x000fe400078efcff */
[----:B------:R-:W-:-:S05]  /*0990*/  LEA.HI.X R5, R17, R39, R36, 0x3, P0 ;  /* 0x0000002711057211 */ /* 0x000fca00000f1c24 */
[----:B------:R0:W-:Y:S01]  /*09a0*/  STG.E.64 desc[UR6][R4.64], R14 ;  /* 0x0000000e04007986 */ /* 0x0001e2000c101b06 */
[----:B------:R-:W-:Y:S05]  /*09b0*/  @!P4 BRA `(.L_x_17) ;  /* 0x000000000030c947 */ /* 0x000fea0003800000 */
[----:B------:R-:W-:Y:S01]  /*09c0*/  VIADD R35, R35, 0xffffffc1 ;  /* 0xffffffc123237836 */ /* 0x000fe20000000000 */
[----:B------:R-:W-:Y:S01]  /*09d0*/  BSSY.RECONVERGENT B2, `(.L_x_18) ;  /* 0x0000004000027945 */ /* 0x000fe20003800200 */
[----:B------:R-:W-:Y:S02]  /*09e0*/  MOV R2, 0xa10 ;  /* 0x00000a1000027802 */ /* 0x000fe40000000f00 */
[----:B0-----:R0:W1:Y:S05]  /*09f0*/  I2F.F64.U32 R4, R35 ;  /* 0x0000002300047312 */ /* 0x00106a0000201800 */
[----:B01----:R-:W-:Y:S05]  /*0a00*/  CALL.REL.NOINC `($_Z11next_boardsP5BoardS0_iiib$__internal_accurate_pow) ;  /* 0x0000001000cc7944 */ /* 0x003fea0003c00000 */
[----:B------:R-:W-:Y:S05]  /*0a10*/  BSYNC.RECONVERGENT B2 ;  /* 0x0000000000027941 */ /* 0x000fea0003800200 */
.L_x_18:
[----:B------:R-:W-:Y:S01]  /*0a20*/  ISETP.NE.AND P0, PT, R35, RZ, PT ;  /* 0x000000ff2300720c */ /* 0x000fe20003f05270 */
[----:B------:R-:W-:-:S03]  /*0a30*/  IMAD.MOV.U32 R15, RZ, RZ, 0x1 ;  /* 0x00000001ff0f7424 */ /* 0x000fc600078e00ff */
[----:B------:R-:W-:Y:S02]  /*0a40*/  FSEL R4, R4, RZ, P0 ;  /* 0x000000ff04047208 */ /* 0x000fe40000000000 */
[----:B------:R-:W-:-:S04]  /*0a50*/  FSEL R5, R5, 1.875, P0 ;  /* 0x3ff0000005057808 */ /* 0x000fc80000000000 */
[----:B------:R0:W1:Y:S01]  /*0a60*/  F2I.F64.TRUNC R17, R4 ;  /* 0x0000000400117311 */ /* 0x000062000030d100 */
[----:B------:R-:W-:Y:S05]  /*0a70*/  BRA `(.L_x_19) ;  /* 0x0000000000207947 */ /* 0x000fea0003800000 */
.L_x_17:
[----:B------:R-:W-:Y:S01]  /*0a80*/  VIADD R35, R35, 0x1 ;  /* 0x0000000123237836 */ /* 0x000fe20000000000 */
[----:B------:R-:W-:Y:S01]  /*0a90*/  BSSY.RECONVERGENT B2, `(.L_x_20) ;  /* 0x0000004000027945 */ /* 0x000fe20003800200 */
[----:B------:R-:W-:Y:S02]  /*0aa0*/  MOV R2, 0xad0 ;  /* 0x00000ad000027802 */ /* 0x000fe40000000f00 */
[----:B0-----:R0:W1:Y:S05]  /*0ab0*/  I2F.F64 R4, R35 ;  /* 0x0000002300047312 */ /* 0x00106a0000201c00 */
[----:B01----:R-:W-:Y:S05]  /*0ac0*/  CALL.REL.NOINC `($_Z11next_boardsP5BoardS0_iiib$__internal_accurate_pow) ;  /* 0x00000010009c7944 */ /* 0x003fea0003c00000 */
[----:B------:R-:W-:Y:S05]  /*0ad0*/  BSYNC.RECONVERGENT B2 ;  /* 0x0000000000027941 */ /* 0x000fea0003800200 */
.L_x_20:
[----:B------:R2:W3:Y:S01]  /*0ae0*/  F2I.F64.TRUNC R17, R4 ;  /* 0x0000000400117311 */ /* 0x0004e2000030d100 */
[----:B------:R-:W-:-:S07]  /*0af0*/  IMAD.MOV.U32 R15, RZ, RZ, RZ ;  /* 0x000000ffff0f7224 */ /* 0x000fce00078e00ff */
.L_x_19:
[----:B0-2---:R-:W-:-:S04]  /*0b00*/  LEA R4, P0, R15, R38, 0x3 ;  /* 0x000000260f047211 */ /* 0x005fc800078018ff */
[----:B------:R-:W-:-:S05]  /*0b10*/  LEA.HI.X R5, R15, R39, R34, 0x3, P0 ;  /* 0x000000270f057211 */ /* 0x000fca00000f1c22 */
[----:B------:R-:W2:Y:S01]  /*0b20*/  LDG.E.64 R14, desc[UR6][R4.64] ;  /* 0x00000006040e7981 */ /* 0x000ea2000c1e1b00 */
[----:B-1-3--:R-:W-:Y:S01]  /*0b30*/  SHF.R.S32.HI R19, RZ, 0x1f, R17 ;  /* 0x0000001fff137819 */ /* 0x00afe20000011411 */
[----:B------:R-:W-:Y:S01]  /*0b40*/  VIADD R0, R0, 0x1 ;  /* 0x0000000100007836 */ /* 0x000fe20000000000 */
[----:B--2---:R-:W-:Y:S02]  /*0b50*/  LOP3.LUT R14, R14, R17, RZ, 0xfc, !PT ;  /* 0x000000110e0e7212 */ /* 0x004fe400078efcff */
[----:B------:R-:W-:-:S05]  /*0b60*/  LOP3.LUT R15, R15, R19, RZ, 0xfc, !PT ;  /* 0x000000130f0f7212 */ /* 0x000fca00078efcff */
[----:B------:R0:W-:Y:S02]  /*0b70*/  STG.E.64 desc[UR6][R4.64], R14 ;  /* 0x0000000e04007986 */ /* 0x0001e4000c101b06 */
.L_x_8:
[----:B------:R-:W-:Y:S05]  /*0b80*/  BSYNC.RECONVERGENT B1 ;  /* 0x0000000000017941 */ /* 0x000fea0003800200 */
.L_x_7:
[----:B------:R-:W-:Y:S05]  /*0b90*/  @P3 BRA `(.L_x_21) ;  /* 0xfffffff400ac3947 */ /* 0x000fea000383ffff */
[----:B------:R-:W-:-:S13]  /*0ba0*/  ISETP.NE.AND P0, PT, R32, R31, PT ;  /* 0x0000001f2000720c */ /* 0x000fda0003f05270 */
[----:B------:R-:W-:Y:S05]  /*0bb0*/  @!P0 BRA `(.L_x_1) ;  /* 0x0000000800b08947 */ /* 0x000fea0003800000 */
[----:B------:R-:W-:Y:S01]  /*0bc0*/  VIADD R32, R32, 0x1 ;  /* 0x0000000120207836 */ /* 0x000fe20000000000 */
[----:B------:R-:W-:Y:S06]  /*0bd0*/  BRA `(.L_x_22) ;  /* 0xfffffff400987947 */ /* 0x000fec000383ffff */
.L_x_2:
[----:B------:R-:W0:Y:S01]  /*0be0*/  LDCU UR8, c[0x0][0x398] ;  /* 0x00007300ff0877ac */ /* 0x000e220008000800 */
[----:B------:R-:W1:Y:S01]  /*0bf0*/  LDCU UR4, c[0x0][0x394] ;  /* 0x00007280ff0477ac */ /* 0x000e620008000800 */
[----:B0-----:R-:W-:-:S04]  /*0c00*/  UISETP.GE.AND UP0, UPT, UR8, 0x2, UPT ;  /* 0x000000020800788c */ /* 0x001fc8000bf06270 */
[----:B-1----:R-:W-:-:S09]  /*0c10*/  UISETP.LT.OR UP0, UPT, UR4, 0x1, !UP0 ;  /* 0x000000010400788c */ /* 0x002fd2000c701670 */
[----:B------:R-:W-:Y:S05]  /*0c20*/  BRA.U UP0, `(.L_x_1) ;  /* 0x0000000900947547 */ /* 0x000fea000b800000 */
[--C-:B------:R-:W-:Y:S01]  /*0c30*/  SHF.R.U32.HI R6, RZ, 0x18, R13.reuse ;  /* 0x00000018ff067819 */ /* 0x100fe2000001160d */
[----:B------:R-:W-:Y:S01]  /*0c40*/  IMAD R31, RZ, RZ, -UR8 ;  /* 0x80000008ff1f7e24 */ /* 0x000fe2000f8e02ff */
[--C-:B------:R-:W-:Y:S01]  /*0c50*/  SHF.R.U32.HI R7, RZ, 0x10, R13.reuse ;  /* 0x00000010ff077819 */ /* 0x100fe2000001160d */
[----:B------:R-:W-:Y:S01]  /*0c60*/  IMAD.MOV.U32 R32, RZ, RZ, RZ ;  /* 0x000000ffff207224 */ /* 0x000fe200078e00ff */
[--C-:B------:R-:W-:Y:S01]  /*0c70*/  SHF.R.U32.HI R8, RZ, 0x8, R13.reuse ;  /* 0x00000008ff087819 */ /* 0x100fe2000001160d */
[----:B------:R-:W-:Y:S01]  /*0c80*/  IMAD.MOV.U32 R0, RZ, RZ, RZ ;  /* 0x000000ffff007224 */ /* 0x000fe200078e00ff */
[C-C-:B------:R-:W-:Y:S02]  /*0c90*/  SHF.R.U64 R9, R12.reuse, 0x18, R13.reuse ;  /* 0x000000180c097819 */ /* 0x140fe4000000120d */
[----:B------:R-:W-:-:S07]  /*0ca0*/  SHF.R.U64 R30, R12, 0x10, R13 ;  /* 0x000000100c1e7819 */ /* 0x000fce000000120d */
.L_x_42:
[----:B0-----:R-:W0:Y:S01]  /*0cb0*/  LDC R2, c[0x0][0x398] ;  /* 0x0000e600ff027b82 */ /* 0x001e220000000800 */
[----:B------:R-:W1:Y:S01]  /*0cc0*/  LDCU UR4, c[0x0][0x394] ;  /* 0x00007280ff0477ac */ /* 0x000e620008000800 */
[----:B------:R-:W-:Y:S02]  /*0cd0*/  IMAD.MOV R35, RZ, RZ, -R32 ;  /* 0x000000ffff237224 */ /* 0x000fe400078e0a20 */
[----:B------:R-:W-:Y:S02]  /*0ce0*/  IMAD.MOV.U32 R34, RZ, RZ, R31 ;  /* 0x000000ffff227224 */ /* 0x000fe400078e001f */
[C---:B0-----:R-:W-:Y:S02]  /*0cf0*/  IMAD R33, R32.reuse, R2, 0x2 ;  /* 0x0000000220217424 */ /* 0x041fe400078e0202 */
[----:B------:R-:W-:Y:S02]  /*0d00*/  VIADD R32, R32, 0x1 ;  /* 0x0000000120207836 */ /* 0x000fe40000000000 */
[----:B------:R-:W-:-:S03]  /*0d10*/  IMAD R35, R2, R35, 0x3f ;  /* 0x0000003f02237424 */ /* 0x000fc600078e0223 */
[----:B-1----:R-:W-:-:S13]  /*0d20*/  ISETP.NE.AND P5, PT, R32, UR4, PT ;  /* 0x0000000420007c0c */ /* 0x002fda000bfa5270 */
.L_x_41:
[----:B------:R-:W-:Y:S02]  /*0d30*/  VIADD R2, R33, 0xfffffffe ;  /* 0xfffffffe21027836 */ /* 0x000fe40000000000 */
[----:B------:R-:W-:-:S03]  /*0d40*/  VIADD R34, R34, 0x1 ;  /* 0x0000000122227836 */ /* 0x000fc60000000000 */
[----:B------:R-:W-:Y:S02]  /*0d50*/  ISETP.GE.AND P2, PT, R2, 0x3f, PT ;  /* 0x0000003f0200780c */ /* 0x000fe40003f46270 */
[----:B------:R-:W-:-:S11]  /*0d60*/  ISETP.NE.AND P3, PT, R34, -0x1, PT ;  /* 0xffffffff2200780c */ /* 0x000fd60003f65270 */
[----:B0-----:R-:W-:Y:S05]  /*0d70*/  @!P2 BRA `(.L_x_23) ;  /* 0x000000000030a947 */ /* 0x001fea0003800000 */
[----:B------:R-:W-:Y:S01]  /*0d80*/  VIADD R14, R33, 0xffffffbf ;  /* 0xffffffbf210e7836 */ /* 0x000fe20000000000 */
[----:B------:R-:W-:Y:S01]  /*0d90*/  BSSY.RECONVERGENT B1, `(.L_x_24) ;  /* 0x0000004000017945 */ /* 0x000fe20003800200 */
[----:B------:R-:W-:Y:S02]  /*0da0*/  MOV R2, 0xdd0 ;  /* 0x00000dd000027802 */ /* 0x000fe40000000f00 */
[----:B------:R0:W1:Y:S05]  /*0db0*/  I2F.F64.U32 R4, R14 ;  /* 0x0000000e00047312 */ /* 0x00006a0000201800 */
[----:B01---5:R-:W-:Y:S05]  /*0dc0*/  CALL.REL.NOINC `($_Z11next_boardsP5BoardS0_iiib$__internal_accurate_pow) ;  /* 0x0000000c00dc7944 */ /* 0x023fea0003c00000 */
[----:B------:R-:W-:Y:S05]  /*0dd0*/  BSYNC.RECONVERGENT B1 ;  /* 0x0000000000017941 */ /* 0x000fea0003800200 */
.L_x_24:
[----:B------:R-:W-:Y:S01]  /*0de0*/  ISETP.NE.AND P0, PT, R35, RZ, PT ;  /* 0x000000ff2300720c */ /* 0x000fe20003f05270 */
[----:B------:R-:W-:Y:S02]  /*0df0*/  IMAD.MOV.U32 R15, RZ, RZ, R10 ;  /* 0x000000ffff0f7224 */ /* 0x000fe400078e000a */
[----:B------:R-:W-:Y:S01]  /*0e00*/  IMAD.MOV.U32 R17, RZ, RZ, R11 ;  /* 0x000000ffff117224 */ /* 0x000fe200078e000b */
[----:B------:R-:W-:Y:S02]  /*0e10*/  FSEL R4, R4, RZ, P0 ;  /* 0x000000ff04047208 */ /* 0x000fe40000000000 */
[----:B------:R-:W-:Y:S01]  /*0e20*/  FSEL R5, R5, 1.875, P0 ;  /* 0x3ff0000005057808 */ /* 0x000fe20000000000 */
[----:B------:R-:W-:Y:S06]  /*0e30*/  BRA `(.L_x_25) ;  /* 0x0000000000207947 */ /* 0x000fec0003800000 */
.L_x_23:
[----:B------:R-:W-:Y:S01]  /*0e40*/  VIADD R14, R33, 0xffffffff ;  /* 0xffffffff210e7836 */ /* 0x000fe20000000000 */
[----:B------:R-:W-:Y:S01]  /*0e50*/  BSSY.RECONVERGENT B1, `(.L_x_26) ;  /* 0x0000004000017945 */ /* 0x000fe20003800200 */
[----:B------:R-:W-:Y:S02]  /*0e60*/  MOV R2, 0xe90 ;  /* 0x00000e9000027802 */ /* 0x000fe40000000f00 */
[----:B------:R0:W1:Y:S05]  /*0e70*/  I2F.F64 R4, R14 ;  /* 0x0000000e00047312 */ /* 0x00006a0000201c00 */
[----:B01---5:R-:W-:Y:S05]  /*0e80*/  CALL.REL.NOINC `($_Z11next_boardsP5BoardS0_iiib$__internal_accurate_pow) ;  /* 0x0000000c00ac7944 */ /* 0x023fea0003c00000 */
[----:B------:R-:W-:Y:S05]  /*0e90*/  BSYNC.RECONVERGENT B1 ;  /* 0x0000000000017941 */ /* 0x000fea0003800200 */
.L_x_26:
[----:B------:R-:W-:Y:S02]  /*0ea0*/  IMAD.MOV.U32 R15, RZ, RZ, R12 ;  /* 0x000000ffff0f7224 */ /* 0x000fe400078e000c */
[----:B------:R-:W-:-:S07]  /*0eb0*/  IMAD.MOV.U32 R17, RZ, RZ, R13 ;  /* 0x000000ffff117224 */ /* 0x000fce00078e000d */
.L_x_25:
[----:B------:R-:W0:Y:S01]  /*0ec0*/  F2I.F64.TRUNC R4, R4 ;  /* 0x0000000400047311 */ /* 0x000e22000030d100 */
[----:B------:R-:W-:Y:S01]  /*0ed0*/  BSSY.RECONVERGENT B1, `(.L_x_27) ;  /* 0x0000076000017945 */ /* 0x000fe20003800200 */
[----:B0-----:R-:W-:Y:S02]  /*0ee0*/  LOP3.LUT P0, RZ, R15, R4, RZ, 0xc0, !PT ;  /* 0x000000040fff7212 */ /* 0x001fe4000780c0ff */
[----:B------:R-:W-:-:S04]  /*0ef0*/  SHF.R.S32.HI R2, RZ, 0x1f, R4 ;  /* 0x0000001fff027819 */ /* 0x000fc80000011404 */
[----:B------:R-:W-:-:S13]  /*0f00*/  LOP3.LUT P0, RZ, R17, R2, RZ, 0xc0, P0 ;  /* 0x0000000211ff7212 */ /* 0x000fda000000c0ff */
[----:B------:R-:W-:Y:S05]  /*0f10*/  @P0 BRA `(.L_x_28) ;  /* 0x0000000400c40947 */ /* 0x000fea0003800000 */
[----:B------:R-:W-:-:S05]  /*0f20*/  VIADD R36, R33, 0xffffffff ;  /* 0xffffffff21247836 */ /* 0x000fca0000000000 */
        /* <DEDUP_REMOVED lines=8> */
.L_x_30:
[----:B------:R-:W-:Y:S01]  /*0fb0*/  ISETP.NE.AND P0, PT, R35, 0x1, PT ;  /* 0x000000012300780c */ /* 0x000fe20003f05270 */
[----:B------:R-:W-:Y:S02]  /*0fc0*/  IMAD.MOV.U32 R15, RZ, RZ, R10 ;  /* 0x000000ffff0f7224 */ /* 0x000fe400078e000a */
[----:B------:R-:W-:Y:S01]  /*0fd0*/  IMAD.MOV.U32 R17, RZ, RZ, R11 ;  /* 0x000000ffff117224 */ /* 0x000fe200078e000b */
[----:B------:R-:W-:Y:S02]  /*0fe0*/  FSEL R4, R4, RZ, P0 ;  /* 0x000000ff04047208 */ /* 0x000fe40000000000 */
[----:B------:R-:W-:Y:S01]  /*0ff0*/  FSEL R5, R5, 1.875, P0 ;  /* 0x3ff0000005057808 */ /* 0x000fe20000000000 */
[----:B------:R-:W-:Y:S06]  /*1000*/  BRA `(.L_x_31) ;  /* 0x00000000001c7947 */ /* 0x000fec0003800000 */
.L_x_29:
[----:B------:R0:W1:Y:S01]  /*1010*/  I2F.F64 R4, R33 ;  /* 0x0000002100047312 */ /* 0x0000620000201c00 */
[----:B------:R-:W-:Y:S01]  /*1020*/  BSSY.RECONVERGENT B2, `(.L_x_32) ;  /* 0x0000003000027945 */ /* 0x000fe20003800200 */
[----:B------:R-:W-:-:S07]  /*1030*/  MOV R2, 0x1050 ;  /* 0x0000105000027802 */ /* 0x000fce0000000f00 */
[----:B01----:R-:W-:Y:S05]  /*1040*/  CALL.REL.NOINC `($_Z11next_boardsP5BoardS0_iiib$__internal_accurate_pow) ;  /* 0x0000000c003c7944 */ /* 0x003fea0003c00000 */
[----:B------:R-:W-:Y:S05]  /*1050*/  BSYNC.RECONVERGENT B2 ;  /* 0x0000000000027941 */ /* 0x000fea0003800200 */
.L_x_32:
[----:B------:R-:W-:Y:S02]  /*1060*/  IMAD.MOV.U32 R15, RZ, RZ, R12 ;  /* 0x000000ffff0f7224 */ /* 0x000fe400078e000c */
[----:B------:R-:W-:-:S07]  /*1070*/  IMAD.MOV.U32 R17, RZ, RZ, R13 ;  /* 0x000000ffff117224 */ /* 0x000fce00078e000d */
.L_x_31:
        /* <DEDUP_REMOVED lines=11> */
[C-C-:B------:R-:W-:Y:S02]  /*1130*/  SHF.R.U64 R21, R10.reuse, 0x18, R11.reuse ;  /* 0x000000180a157819 */ /* 0x140fe4000000120b */
[----:B------:R-:W-:-:S02]  /*1140*/  SHF.R.U64 R23, R10, 0x10, R11 ;  /* 0x000000100a177819 */ /* 0x000fc4000000120b */
[----:B------:R-:W-:Y:S01]  /*1150*/  SHF.R.U64 R25, R10, 0x8, R11 ;  /* 0x000000080a197819 */ /* 0x000fe2000000120b */
[----:B0-----:R-:W-:Y:S01]  /*1160*/  IMAD.WIDE R38, R5, 0x10, R38 ;  /* 0x0000001005267825 */ /* 0x001fe200078e0226 */
[----:B------:R-:W-:-:S04]  /*1170*/  SHF.R.U32.HI R5, RZ, 0x18, R11 ;  /* 0x00000018ff057819 */ /* 0x000fc8000001160b */
        /* <DEDUP_REMOVED lines=23> */
.L_x_34:
        /* <DEDUP_REMOVED lines=8> */
.L_x_33:
[----:B0-----:R0:W1:Y:S01]  /*1370*/  I2F.F64 R4, R36 ;  /* 0x0000002400047312 */ /* 0x0010620000201c00 */
[----:B------:R-:W-:Y:S01]  /*1380*/  BSSY.RECONVERGENT B2, `(.L_x_36) ;  /* 0x0000003000027945 */ /* 0x000fe20003800200 */
[----:B------:R-:W-:-:S07]  /*1390*/  MOV R2, 0x13b0 ;  /* 0x000013b000027802 */ /* 0x000fce0000000f00 */
[----:B01----:R-:W-:Y:S05]  /*13a0*/  CALL.REL.NOINC `($_Z11next_boardsP5BoardS0_iiib$__internal_accurate_pow) ;  /* 0x0000000800647944 */ /* 0x003fea0003c00000 */
[----:B------:R-:W-:Y:S05]  /*13b0*/  BSYNC.RECONVERGENT B2 ;  /* 0x0000000000027941 */ /* 0x000fea0003800200 */
.L_x_36:
[----:B------:R2:W3:Y:S01]  /*13c0*/  F2I.F64.TRUNC R5, R4 ;  /* 0x0000000400057311 */ /* 0x0004e2000030d100 */
[----:B------:R-:W-:Y:S02]  /*13d0*/  IMAD.MOV.U32 R17, RZ, RZ, RZ ;  /* 0x000000ffff117224 */ /* 0x000fe400078e00ff */
[----:B------:R-:W-:Y:S02]  /*13e0*/  IMAD.MOV.U32 R14, RZ, RZ, R12 ;  /* 0x000000ffff0e7224 */ /* 0x000fe400078e000c */
[----:B------:R-:W-:-:S07]  /*13f0*/  IMAD.MOV.U32 R15, RZ, RZ, R13 ;  /* 0x000000ffff0f7224 */ /* 0x000fce00078e000d */
.L_x_35:
        /* <DEDUP_REMOVED lines=8> */
[----:B0-----:R-:W-:Y:S01]  /*1480*/  VIADD R14, R33, 0xffffffc0 ;  /* 0xffffffc0210e7836 */ /* 0x001fe20000000000 */
[----:B------:R-:W-:Y:S01]  /*1490*/  BSSY.RECONVERGENT B2, `(.L_x_38) ;  /* 0x0000004000027945 */ /* 0x000fe20003800200 */
[----:B------:R-:W-:Y:S02]  /*14a0*/  MOV R2, 0x14d0 ;  /* 0x000014d000027802 */ /* 0x000fe40000000f00 */
[----:B------:R0:W1:Y:S05]  /*14b0*/  I2F.F64.U32 R4, R14 ;  /* 0x0000000e00047312 */ /* 0x00006a0000201800 */
[----:B01----:R-:W-:Y:S05]  /*14c0*/  CALL.REL.NOINC `($_Z11next_boardsP5BoardS0_iiib$__internal_accurate_pow) ;  /* 0x00000008001c7944 */ /* 0x003fea0003c00000 */
[----:B------:R-:W-:Y:S05]  /*14d0*/  BSYNC.RECONVERGENT B2 ;  /* 0x0000000000027941 */ /* 0x000fea0003800200 */
.L_x_38:
[----:B------:R-:W-:Y:S01]  /*14e0*/  ISETP.NE.AND P0, PT, R35, 0x1, PT ;  /* 0x000000012300780c */ /* 0x000fe20003f05270 */
[----:B------:R-:W-:-:S03]  /*14f0*/  IMAD.MOV.U32 R15, RZ, RZ, 0x1 ;  /* 0x00000001ff0f7424 */ /* 0x000fc600078e00ff */
[----:B------:R-:W-:Y:S02]  /*1500*/  FSEL R4, R4, RZ, P0 ;  /* 0x000000ff04047208 */ /* 0x000fe40000000000 */
[----:B------:R-:W-:-:S04]  /*1510*/  FSEL R5, R5, 1.875, P0 ;  /* 0x3ff0000005057808 */ /* 0x000fc80000000000 */
[----:B------:R0:W1:Y:S01]  /*1520*/  F2I.F64.TRUNC R17, R4 ;  /* 0x0000000400117311 */ /* 0x000062000030d100 */
[----:B------:R-:W-:Y:S05]  /*1530*/  BRA `(.L_x_39) ;  /* 0x00000000001c7947 */ /* 0x000fea0003800000 */
.L_x_37:
[----:B0-----:R0:W1:Y:S01]  /*1540*/  I2F.F64 R4, R33 ;  /* 0x0000002100047312 */ /* 0x0010620000201c00 */
[----:B------:R-:W-:Y:S01]  /*1550*/  BSSY.RECONVERGENT B2, `(.L_x_40) ;  /* 0x0000003000027945 */ /* 0x000fe20003800200 */
[----:B------:R-:W-:-:S07]  /*1560*/  MOV R2, 0x1580 ;  /* 0x0000158000027802 */ /* 0x000fce0000000f00 */
[----:B01----:R-:W-:Y:S05]  /*1570*/  CALL.REL.NOINC `($_Z11next_boardsP5BoardS0_iiib$__internal_accurate_pow) ;  /* 0x0000000400f07944 */ /* 0x003fea0003c00000 */
[----:B------:R-:W-:Y:S05]  /*1580*/  BSYNC.RECONVERGENT B2 ;  /* 0x0000000000027941 */ /* 0x000fea0003800200 */
.L_x_40:
[----:B------:R2:W3:Y:S01]  /*1590*/  F2I.F64.TRUNC R17, R4 ;  /* 0x0000000400117311 */ /* 0x0004e2000030d100 */
[----:B------:R-:W-:-:S07]  /*15a0*/  IMAD.MOV.U32 R15, RZ, RZ, RZ ;  /* 0x000000ffff0f7224 */ /* 0x000fce00078e00ff */
.L_x_39:
        /* <DEDUP_REMOVED lines=8> */
.L_x_28:
[----:B------:R-:W-:Y:S05]  /*1630*/  BSYNC.RECONVERGENT B1 ;  /* 0x0000000000017941 */ /* 0x000fea0003800200 */
.L_x_27:
[----:B------:R-:W-:Y:S02]  /*1640*/  VIADD R33, R33, 0x1 ;  /* 0x0000000121217836 */ /* 0x000fe40000000000 */
[----:B------:R-:W-:Y:S01]  /*1650*/  VIADD R35, R35, 0xffffffff ;  /* 0xffffffff23237836 */ /* 0x000fe20000000000 */
[----:B------:R-:W-:Y:S06]  /*1660*/  @P3 BRA `(.L_x_41) ;  /* 0xfffffff400b03947 */ /* 0x000fec000383ffff */
[----:B------:R-:W-:Y:S05]  /*1670*/  @P5 BRA `(.L_x_42) ;  /* 0xfffffff4008c5947 */ /* 0x000fea000383ffff */
.L_x_1:
[----:B------:R-:W-:Y:S05]  /*1680*/  BSYNC.RECONVERGENT B0 ;  /* 0x0000000000007941 */ /* 0x000fea0003800200 */
.L_x_0:
[----:B------:R-:W-:Y:S01]  /*1690*/  ISETP.GE.AND P0, PT, R0, 0x1, PT ;  /* 0x000000010000780c */ /* 0x000fe20003f06270 */
[----:B------:R-:W-:-:S12]  /*16a0*/  BSSY.RECONVERGENT B0, `(.L_x_43) ;  /* 0x000002e000007945 */ /* 0x000fd80003800200 */
[----:B------:R-:W-:Y:S05]  /*16b0*/  @!P0 BRA `(.L_x_44) ;  /* 0x0000000000b08947 */ /* 0x000fea0003800000 */
[----:B------:R-:W1:Y:S01]  /*16c0*/  LDCU UR4, c[0x0][0x390] ;  /* 0x00007200ff0477ac */ /* 0x000e620008000800 */
[C---:B------:R-:W-:Y:S01]  /*16d0*/  ISETP.GE.U32.AND P0, PT, R0.reuse, 0x4, PT ;  /* 0x000000040000780c */ /* 0x040fe20003f06070 */
[----:B------:R-:W-:Y:S01]  /*16e0*/  BSSY.RECONVERGENT B1, `(.L_x_45) ;  /* 0x000001d000017945 */ /* 0x000fe20003800200 */
[----:B------:R-:W-:Y:S01]  /*16f0*/  LOP3.LUT R18, R0, 0x3, RZ, 0xc0, !PT ;  /* 0x0000000300127812 */ /* 0x000fe200078ec0ff */
[----:B------:R-:W-:-:S03]  /*1700*/  IMAD.MOV.U32 R17, RZ, RZ, RZ ;  /* 0x000000ffff117224 */ /* 0x000fc600078e00ff */
[----:B------:R-:W-:Y:S01]  /*1710*/  ISETP.NE.AND P1, PT, R18, RZ, PT ;  /* 0x000000ff1200720c */ /* 0x000fe20003f25270 */
[----:B-1----:R-:W-:-:S06]  /*1720*/  IMAD R2, R3, UR4, RZ ;  /* 0x0000000403027c24 */ /* 0x002fcc000f8e02ff */
[----:B------:R-:W-:Y:S06]  /*1730*/  @!P0 BRA `(.L_x_46) ;  /* 0x00000000005c8947 */ /* 0x000fec0003800000 */
[----:B0-----:R-:W0:Y:S01]  /*1740*/  LDC.64 R14, c[0x0][0x388] ;  /* 0x0000e200ff0e7b82 */ /* 0x001e220000000a00 */
[----:B------:R-:W-:Y:S01]  /*1750*/  LOP3.LUT R17, R0, 0x7ffffffc, RZ, 0xc0, !PT ;  /* 0x7ffffffc00117812 */ /* 0x000fe200078ec0ff */
[----:B------:R-:W-:-:S04]  /*1760*/  IMAD.MOV.U32 R19, RZ, RZ, R2 ;  /* 0x000000ffff137224 */ /* 0x000fc800078e0002 */
[----:B------:R-:W-:Y:S01]  /*1770*/  IMAD.MOV R16, RZ, RZ, -R17 ;  /* 0x000000ffff107224 */ /* 0x000fe200078e0a11 */
[----:B0-----:R-:W-:-:S05]  /*1780*/  IADD3 R14, P0, PT, R14, 0x20, RZ ;  /* 0x000000200e0e7810 */ /* 0x001fca0007f1e0ff */
[----:B------:R-:W-:-:S08]  /*1790*/  IMAD.X R15, RZ, RZ, R15, P0 ;  /* 0x000000ffff0f7224 */ /* 0x000fd000000e060f */
.L_x_47:
[----:B-1----:R-:W-:-:S05]  /*17a0*/  IMAD.WIDE R4, R19, 0x10, R14 ;  /* 0x0000001013047825 */ /* 0x002fca00078e020e */
[----:B------:R-:W2:Y:S04]  /*17b0*/  LDG.E.64 R6, desc[UR6][R4.64+-0x20] ;  /* 0xffffe00604067981 */ /* 0x000ea8000c1e1b00 */
[----:B------:R-:W3:Y:S04]  /*17c0*/  LDG.E.64 R8, desc[UR6][R4.64+-0x10] ;  /* 0xfffff00604087981 */ /* 0x000ee8000c1e1b00 */
[----:B-----5:R-:W4:Y:S04]  /*17d0*/  LDG.E.64 R10, desc[UR6][R4.64] ;  /* 0x00000006040a7981 */ /* 0x020f28000c1e1b00 */
[----:B------:R-:W4:Y:S01]  /*17e0*/  LDG.E.64 R12, desc[UR6][R4.64+0x10] ;  /* 0x00001006040c7981 */ /* 0x000f22000c1e1b00 */
[----:B------:R-:W-:-:S02]  /*17f0*/  VIADD R16, R16, 0x4 ;  /* 0x0000000410107836 */ /* 0x000fc40000000000 */
[----:B------:R-:W-:-:S03]  /*1800*/  VIADD R19, R19, 0x4 ;  /* 0x0000000413137836 */ /* 0x000fc60000000000 */
[----:B------:R-:W-:Y:S02]  /*1810*/  ISETP.NE.AND P0, PT, R16, RZ, PT ;  /* 0x000000ff1000720c */ /* 0x000fe40003f05270 */
[----:B--2---:R-:W-:Y:S02]  /*1820*/  LOP3.LUT R6, R6, 0x1, RZ, 0xfc, !PT ;  /* 0x0000000106067812 */ /* 0x004fe400078efcff */
[----:B---3--:R-:W-:-:S03]  /*1830*/  LOP3.LUT R8, R8, 0x1, RZ, 0xfc, !PT ;  /* 0x0000000108087812 */ /* 0x008fc600078efcff */
[----:B------:R1:W-:Y:S01]  /*1840*/  STG.E.64 desc[UR6][R4.64+-0x20], R6 ;  /* 0xffffe00604007986 */ /* 0x0003e2000c101b06 */
[----:B----4-:R-:W-:-:S03]  /*1850*/  LOP3.LUT R10, R10, 0x1, RZ, 0xfc, !PT ;  /* 0x000000010a0a7812 */ /* 0x010fc600078efcff */
[----:B------:R1:W-:Y:S01]  /*1860*/  STG.E.64 desc[UR6][R4.64+-0x10], R8 ;  /* 0xfffff00804007986 */ /* 0x0003e2000c101b06 */
[----:B------:R-:W-:-:S03]  /*1870*/  LOP3.LUT R12, R12, 0x1, RZ, 0xfc, !PT ;  /* 0x000000010c0c7812 */ /* 0x000fc600078efcff */
[----:B------:R1:W-:Y:S04]  /*1880*/  STG.E.64 desc[UR6][R4.64], R10 ;  /* 0x0000000a04007986 */ /* 0x0003e8000c101b06 */
[----:B------:R1:W-:Y:S01]  /*1890*/  STG.E.64 desc[UR6][R4.64+0x10], R12 ;  /* 0x0000100c04007986 */ /* 0x0003e2000c101b06 */
[----:B------:R-:W-:Y:S05]  /*18a0*/  @P0 BRA `(.L_x_47) ;  /* 0xfffffffc00bc0947 */ /* 0x000fea000383ffff */
.L_x_46:
[----:B------:R-:W-:Y:S05]  /*18b0*/  BSYNC.RECONVERGENT B1 ;  /* 0x0000000000017941 */ /* 0x000fea0003800200 */
.L_x_45:
[----:B------:R-:W-:Y:S05]  /*18c0*/  @!P1 BRA `(.L_x_44) ;  /* 0x00000000002c9947 */ /* 0x000fea0003800000 */
[----:B-1----:R-:W1:Y:S01]  /*18d0*/  LDC.64 R8, c[0x0][0x388] ;  /* 0x0000e200ff087b82 */ /* 0x002e620000000a00 */
[----:B------:R-:W-:Y:S02]  /*18e0*/  IMAD.IADD R17, R2, 0x1, R17 ;  /* 0x0000000102117824 */ /* 0x000fe400078e0211 */
[----:B------:R-:W-:-:S07]  /*18f0*/  IMAD.MOV R2, RZ, RZ, -R18 ;  /* 0x000000ffff027224 */ /* 0x000fce00078e0a12 */
.L_x_48:
[----:B012---:R-:W-:-:S05]  /*1900*/  IMAD.WIDE R4, R17, 0x10, R8 ;  /* 0x0000001011047825 */ /* 0x007fca00078e0208 */
[----:B------:R-:W2:Y:S01]  /*1910*/  LDG.E.64 R6, desc[UR6][R4.64] ;  /* 0x0000000604067981 */ /* 0x000ea2000c1e1b00 */
[----:B------:R-:W-:Y:S02]  /*1920*/  VIADD R2, R2, 0x1 ;  /* 0x0000000102027836 */ /* 0x000fe40000000000 */
[----:B------:R-:W-:-:S03]  /*1930*/  VIADD R17, R17, 0x1 ;  /* 0x0000000111117836 */ /* 0x000fc60000000000 */
[----:B------:R-:W-:Y:S02]  /*1940*/  ISETP.NE.AND P0, PT, R2, RZ, PT ;  /* 0x000000ff0200720c */ /* 0x000fe40003f05270 */
[----:B--2---:R-:W-:-:S05]  /*1950*/  LOP3.LUT R6, R6, 0x1, RZ, 0xfc, !PT ;  /* 0x0000000106067812 */ /* 0x004fca00078efcff */
[----:B------:R2:W-:Y:S06]  /*1960*/  STG.E.64 desc[UR6][R4.64], R6 ;  /* 0x0000000604007986 */ /* 0x0005ec000c101b06 */
[----:B------:R-:W-:Y:S05]  /*1970*/  @P0 BRA `(.L_x_48) ;  /* 0xfffffffc00e00947 */ /* 0x000fea000383ffff */
.L_x_44:
[----:B------:R-:W-:Y:S05]  /*1980*/  BSYNC.RECONVERGENT B0 ;  /* 0x0000000000007941 */ /* 0x000fea0003800200 */
.L_x_43:
[----:B------:R-:W3:Y:S02]  /*1990*/  LDCU UR4, c[0x0][0x390] ;  /* 0x00007200ff0477ac */ /* 0x000ee40008000800 */
[----:B---3--:R-:W-:-:S13]  /*19a0*/  ISETP.GE.AND P0, PT, R0, UR4, PT ;  /* 0x0000000400007c0c */ /* 0x008fda000bf06270 */
[----:B------:R-:W-:Y:S05]  /*19b0*/  @P0 EXIT ;  /* 0x000000000000094d */ /* 0x000fea0003800000 */
[C---:B------:R-:W-:Y:S01]  /*19c0*/  VIADD R2, R0.reuse, -UR4 ;  /* 0x8000000400027c36 */ /* 0x040fe20008000000 */
[----:B-1----:R-:W-:Y:S01]  /*19d0*/  IADD3 R8, PT, PT, -R0, UR4, RZ ;  /* 0x0000000400087c10 */ /* 0x002fe2000fffe1ff */
[----:B------:R-:W-:Y:S03]  /*19e0*/  BSSY.RECONVERGENT B0, `(.L_x_49) ;  /* 0x0000019000007945 */ /* 0x000fe60003800200 */
[----:B------:R-:W-:Y:S02]  /*19f0*/  ISETP.GT.U32.AND P0, PT, R2, -0x8, PT ;  /* 0xfffffff80200780c */ /* 0x000fe40003f04070 */
[----:B-----5:R-:W-:-:S04]  /*1a00*/  LOP3.LUT R10, R8, 0x7, RZ, 0xc0, !PT ;  /* 0x00000007080a7812 */ /* 0x020fc800078ec0ff */
[----:B------:R-:W-:-:S07]  /*1a10*/  ISETP.NE.AND P1, PT, R10, RZ, PT ;  /* 0x000000ff0a00720c */ /* 0x000fce0003f25270 */
[----:B------:R-:W-:Y:S06]  /*1a20*/  @P0 BRA `(.L_x_50) ;  /* 0x0000000000500947 */ /* 0x000fec0003800000 */
[----:B--2---:R-:W1:Y:S01]  /*1a30*/  LDC.64 R6, c[0x0][0x388] ;  /* 0x0000e200ff067b82 */ /* 0x004e620000000a00 */
[----:B------:R-:W-:Y:S01]  /*1a40*/  LOP3.LUT R2, R8, 0xfffffff8, RZ, 0xc0, !PT ;  /* 0xfffffff808027812 */ /* 0x000fe200078ec0ff */
[----:B------:R-:W-:-:S04]  /*1a50*/  IMAD R9, R3, UR4, R0 ;  /* 0x0000000403097c24 */ /* 0x000fc8000f8e0200 */
[----:B------:R-:W-:Y:S01]  /*1a60*/  IMAD.MOV R2, RZ, RZ, -R2 ;  /* 0x000000ffff027224 */ /* 0x000fe200078e0a02 */
[----:B-1----:R-:W-:-:S05]  /*1a70*/  IADD3 R6, P0, PT, R6, 0x40, RZ ;  /* 0x0000004006067810 */ /* 0x002fca0007f1e0ff */
[----:B------:R-:W-:-:S08]  /*1a80*/  IMAD.X R7, RZ, RZ, R7, P0 ;  /* 0x000000ffff077224 */ /* 0x000fd000000e0607 */
.L_x_51:
[----:B01----:R-:W-:-:S04]  /*1a90*/  IMAD.WIDE R4, R9, 0x10, R6 ;  /* 0x0000001009047825 */ /* 0x003fc800078e0206 */
[----:B------:R-:W-:Y:S01]  /*1aa0*/  VIADD R2, R2, 0x8 ;  /* 0x0000000802027836 */ /* 0x000fe20000000000 */
[----:B------:R1:W-:Y:S01]  /*1ab0*/  STG.E.64 desc[UR6][R4.64+-0x40], RZ ;  /* 0xffffc0ff04007986 */ /* 0x0003e2000c101b06 */
[----:B------:R-:W-:Y:S02]  /*1ac0*/  VIADD R0, R0, 0x8 ;  /* 0x0000000800007836 */ /* 0x000fe40000000000 */
[----:B------:R-:W-:Y:S01]  /*1ad0*/  VIADD R9, R9, 0x8 ;  /* 0x0000000809097836 */ /* 0x000fe20000000000 */
[----:B------:R1:W-:Y:S01]  /*1ae0*/  STG.E.64 desc[UR6][R4.64+-0x30], RZ ;  /* 0xffffd0ff04007986 */ /* 0x0003e2000c101b06 */
[----:B------:R-:W-:-:S03]  /*1af0*/  ISETP.NE.AND P0, PT, R2, RZ, PT ;  /* 0x000000ff0200720c */ /* 0x000fc60003f05270 */
[----:B------:R1:W-:Y:S04]  /*1b00*/  STG.E.64 desc[UR6][R4.64+-0x20], RZ ;  /* 0xffffe0ff04007986 */ /* 0x0003e8000c101b06 */
[----:B------:R1:W-:Y:S04]  /*1b10*/  STG.E.64 desc[UR6][R4.64+-0x10], RZ ;  /* 0xfffff0ff04007986 */ /* 0x0003e8000c101b06 */
[----:B------:R1:W-:Y:S04]  /*1b20*/  STG.E.64 desc[UR6][R4.64], RZ ;  /* 0x000000ff04007986 */ /* 0x0003e8000c101b06 */
[----:B------:R1:W-:Y:S04]  /*1b30*/  STG.E.64 desc[UR6][R4.64+0x10], RZ ;  /* 0x000010ff04007986 */ /* 0x0003e8000c101b06 */
[----:B------:R1:W-:Y:S04]  /*1b40*/  STG.E.64 desc[UR6][R4.64+0x20], RZ ;  /* 0x000020ff04007986 */ /* 0x0003e8000c101b06 */
[----:B------:R1:W-:Y:S01]  /*1b50*/  STG.E.64 desc[UR6][R4.64+0x30], RZ ;  /* 0x000030ff04007986 */ /* 0x0003e2000c101b06 */
[----:B------:R-:W-:Y:S05]  /*1b60*/  @P0 BRA `(.L_x_51) ;  /* 0xfffffffc00c80947 */ /* 0x000fea000383ffff */
.L_x_50:
[----:B------:R-:W-:Y:S05]  /*1b70*/  BSYNC.RECONVERGENT B0 ;  /* 0x0000000000007941 */ /* 0x000fea0003800200 */
.L_x_49:
[----:B------:R-:W-:Y:S05]  /*1b80*/  @!P1 EXIT ;  /* 0x000000000000994d */ /* 0x000fea0003800000 */
[----:B------:R-:W-:Y:S02]  /*1b90*/  ISETP.GE.U32.AND P0, PT, R10, 0x4, PT ;  /* 0x000000040a00780c */ /* 0x000fe40003f06070 */
[----:B------:R-:W-:-:S04]  /*1ba0*/  LOP3.LUT R2, R8, 0x3, RZ, 0xc0, !PT ;  /* 0x0000000308027812 */ /* 0x000fc800078ec0ff */
[----:B------:R-:W-:-:S07]  /*1bb0*/  ISETP.NE.AND P1, PT, R2, RZ, PT ;  /* 0x000000ff0200720c */ /* 0x000fce0003f25270 */
[----:B012---:R-:W0:Y:S01]  /*1bc0*/  @P0 LDC.64 R4, c[0x0][0x388] ;  /* 0x0000e200ff040b82 */ /* 0x007e220000000a00 */
[----:B------:R-:W-:-:S04]  /*1bd0*/  @P0 IMAD R7, R3, UR4, R0 ;  /* 0x0000000403070c24 */ /* 0x000fc8000f8e0200 */
[----:B0-----:R-:W-:-:S05]  /*1be0*/  @P0 IMAD.WIDE R4, R7, 0x10, R4 ;  /* 0x0000001007040825 */ /* 0x001fca00078e0204 */
[----:B------:R0:W-:Y:S04]  /*1bf0*/  @P0 STG.E.64 desc[UR6][R4.64], RZ ;  /* 0x000000ff04000986 */ /* 0x0001e8000c101b06 */
[----:B------:R0:W-:Y:S04]  /*1c00*/  @P0 STG.E.64 desc[UR6][R4.64+0x10], RZ ;  /* 0x000010ff04000986 */ /* 0x0001e8000c101b06 */
[----:B------:R0:W-:Y:S04]  /*1c10*/  @P0 STG.E.64 desc[UR6][R4.64+0x20], RZ ;  /* 0x000020ff04000986 */ /* 0x0001e8000c101b06 */
[----:B------:R0:W-:Y:S01]  /*1c20*/  @P0 STG.E.64 desc[UR6][R4.64+0x30], RZ ;  /* 0x000030ff04000986 */ /* 0x0001e2000c101b06 */
[----:B------:R-:W-:Y:S05]  /*1c30*/  @!P1 EXIT ;  /* 0x000000000000994d */ /* 0x000fea0003800000 */
[----:B------:R-:W-:Y:S01]  /*1c40*/  ISETP.NE.AND P1, PT, R2, 0x1, PT ;  /* 0x000000010200780c */ /* 0x000fe20003f25270 */
[----:B------:R-:W-:Y:S01]  /*1c50*/  @P0 VIADD R0, R0, 0x4 ;  /* 0x0000000400000836 */ /* 0x000fe20000000000 */
[----:B------:R-:W-:-:S04]  /*1c60*/  LOP3.LUT R2, R8, 0x1, RZ, 0xc0, !PT ;  /* 0x0000000108027812 */ /* 0x000fc800078ec0ff */
[----:B------:R-:W-:-:S07]  /*1c70*/  ISETP.NE.U32.AND P0, PT, R2, 0x1, PT ;  /* 0x000000010200780c */ /* 0x000fce0003f05070 */
[----:B0-----:R-:W0:Y:S01]  /*1c80*/  @P1 LDC.64 R4, c[0x0][0x388] ;  /* 0x0000e200ff041b82 */ /* 0x001e220000000a00 */
[----:B------:R-:W-:-:S04]  /*1c90*/  @P1 IMAD R7, R3, UR4, R0 ;  /* 0x0000000403071c24 */ /* 0x000fc8000f8e0200 */
[----:B0-----:R-:W-:-:S05]  /*1ca0*/  @P1 IMAD.WIDE R4, R7, 0x10, R4 ;  /* 0x0000001007041825 */ /* 0x001fca00078e0204 */
[----:B------:R0:W-:Y:S04]  /*1cb0*/  @P1 STG.E.64 desc[UR6][R4.64], RZ ;  /* 0x000000ff04001986 */ /* 0x0001e8000c101b06 */
[----:B------:R0:W-:Y:S01]  /*1cc0*/  @P1 STG.E.64 desc[UR6][R4.64+0x10], RZ ;  /* 0x000010ff04001986 */ /* 0x0001e2000c101b06 */
[----:B------:R-:W-:Y:S05]  /*1cd0*/  @P0 EXIT ;  /* 0x000000000000094d */ /* 0x000fea0003800000 */
[----:B0-----:R-:W0:Y:S01]  /*1ce0*/  LDC.64 R4, c[0x0][0x388] ;  /* 0x0000e200ff047b82 */ /* 0x001e220000000a00 */
[----:B------:R-:W-:-:S04]  /*1cf0*/  @P1 VIADD R0, R0, 0x2 ;  /* 0x0000000200001836 */ /* 0x000fc80000000000 */
[----:B------:R-:W-:-:S04]  /*1d00*/  IMAD R3, R3, UR4, R0 ;  /* 0x0000000403037c24 */ /* 0x000fc8000f8e0200 */
[----:B0-----:R-:W-:-:S05]  /*1d10*/  IMAD.WIDE R2, R3, 0x10, R4 ;  /* 0x0000001003027825 */ /* 0x001fca00078e0204 */
[----:B------:R-:W-:Y:S01]  /*1d20*/  STG.E.64 desc[UR6][R2.64], RZ ;  /* 0x000000ff02007986 */ /* 0x000fe2000c101b06 */
[----:B------:R-:W-:Y:S05]  /*1d30*/  EXIT ;  /* 0x000000000000794d */ /* 0x000fea0003800000 */
        .type           $_Z11next_boardsP5BoardS0_iiib$__internal_accurate_pow,@function
        .size           $_Z11next_boardsP5BoardS0_iiib$__internal_accurate_pow,(.L_x_54 - $_Z11next_boardsP5BoardS0_iiib$__internal_accurate_pow)
$_Z11next_boardsP5BoardS0_iiib$__internal_accurate_pow:
[----:B------:R-:W0:Y:S01]  /*1d40*/  MUFU.RCP64H R21, 2 ;  /* 0x4000000000157908 */ /* 0x000e220000001800 */
[----:B------:R-:W-:Y:S01]  /*1d50*/  IMAD.MOV.U32 R14, RZ, RZ, 0x0 ;  /* 0x00000000ff0e7424 */ /* 0x000fe200078e00ff */
[----:B------:R-:W-:Y:S01]  /*1d60*/  UMOV UR8, 0x7d2cafe2 ;  /* 0x7d2cafe200087882 */ /* 0x000fe20000000000 */
[----:B------:R-:W-:Y:S01]  /*1d70*/  IMAD.MOV.U32 R15, RZ, RZ, 0x40000000 ;  /* 0x40000000ff0f7424 */ /* 0x000fe200078e00ff */
[----:B------:R-:W-:Y:S01]  /*1d80*/  UMOV UR9, 0x3eb0f5ff ;  /* 0x3eb0f5ff00097882 */ /* 0x000fe20000000000 */
[----:B------:R-:W-:Y:S02]  /*1d90*/  IMAD.MOV.U32 R20, RZ, RZ, RZ ;  /* 0x000000ffff147224 */ /* 0x000fe400078e00ff */
[----:B------:R-:W-:Y:S02]  /*1da0*/  IMAD.MOV.U32 R16, RZ, RZ, 0x41ad3b5a ;  /* 0x41ad3b5aff107424 */ /* 0x000fe400078e00ff */
[----:B------:R-:W-:Y:S02]  /*1db0*/  IMAD.MOV.U32 R17, RZ, RZ, 0x3ed0f5d2 ;  /* 0x3ed0f5d2ff117424 */ /* 0x000fe400078e00ff */
[----:B0-----:R-:W-:-:S08]  /*1dc0*/  DFMA R14, R20, -R14, 1 ;  /* 0x3ff00000140e742b */ /* 0x001fd0000000080e */
[----:B------:R-:W-:-:S08]  /*1dd0*/  DFMA R14, R14, R14, R14 ;  /* 0x0000000e0e0e722b */ /* 0x000fd0000000000e */
[----:B------:R-:W-:-:S08]  /*1de0*/  DFMA R20, R20, R14, R20 ;  /* 0x0000000e1414722b */ /* 0x000fd00000000014 */
[----:B------:R-:W-:-:S08]  /*1df0*/  DMUL R14, RZ, R20 ;  /* 0x00000014ff0e7228 */ /* 0x000fd00000000000 */
[----:B------:R-:W-:-:S08]  /*1e00*/  DFMA R14, RZ, R20, R14 ;  /* 0x00000014ff0e722b */ /* 0x000fd0000000000e */
[----:B------:R-:W-:Y:S02]  /*1e10*/  DMUL R26, R14, R14 ;  /* 0x0000000e0e1a7228 */ /* 0x000fe40000000000 */
[----:B------:R-:W-:-:S06]  /*1e20*/  DADD R18, RZ, -R14 ;  /* 0x00000000ff127229 */ /* 0x000fcc000000080e */
[----:B------:R-:W-:Y:S01]  /*1e30*/  DFMA R16, R26, UR8, R16 ;  /* 0x000000081a107c2b */ /* 0x000fe20008000010 */
[----:B------:R-:W-:Y:S01]  /*1e40*/  UMOV UR8, 0x75488a3f ;  /* 0x75488a3f00087882 */ /* 0x000fe20000000000 */
[----:B------:R-:W-:Y:S01]  /*1e50*/  UMOV UR9, 0x3ef3b20a ;  /* 0x3ef3b20a00097882 */ /* 0x000fe20000000000 */
[----:B------:R-:W-:-:S05]  /*1e60*/  DADD R18, R18, R18 ;  /* 0x0000000012127229 */ /* 0x000fca0000000012 */
[----:B------:R-:W-:Y:S01]  /*1e70*/  DFMA R24, R26, R16, UR8 ;  /* 0x000000081a187e2b */ /* 0x000fe20008000010 */
[----:B------:R-:W-:Y:S01]  /*1e80*/  UMOV UR8, 0xe4faecd5 ;  /* 0xe4faecd500087882 */ /* 0x000fe20000000000 */
[----:B------:R-:W-:Y:S01]  /*1e90*/  UMOV UR9, 0x3f1745cd ;  /* 0x3f1745cd00097882 */ /* 0x000fe20000000000 */
[----:B------:R-:W-:-:S05]  /*1ea0*/  DFMA R18, RZ, -R14, R18 ;  /* 0x8000000eff12722b */ /* 0x000fca0000000012 */
[----:B------:R-:W-:Y:S01]  /*1eb0*/  DFMA R24, R26, R24, UR8 ;  /* 0x000000081a187e2b */ /* 0x000fe20008000018 */
[----:B------:R-:W-:Y:S01]  /*1ec0*/  UMOV UR8, 0x258a578b ;  /* 0x258a578b00087882 */ /* 0x000fe20000000000 */
[----:B------:R-:W-:Y:S01]  /*1ed0*/  UMOV UR9, 0x3f3c71c7 ;  /* 0x3f3c71c700097882 */ /* 0x000fe20000000000 */
[----:B------:R-:W-:Y:S02]  /*1ee0*/  DMUL R18, R20, R18 ;  /* 0x0000001214127228 */ /* 0x000fe40000000000 */
[----:B------:R-:W-:-:S03]  /*1ef0*/  DMUL R20, R14, R14 ;  /* 0x0000000e0e147228 */ /* 0x000fc60000000000 */
[----:B------:R-:W-:Y:S01]  /*1f00*/  DFMA R24, R26, R24, UR8 ;  /* 0x000000081a187e2b */ /* 0x000fe20008000018 */
[----:B------:R-:W-:Y:S01]  /*1f10*/  UMOV UR8, 0x9242b910 ;  /* 0x9242b91000087882 */ /* 0x000fe20000000000 */
[----:B------:R-:W-:-:S06]  /*1f20*/  UMOV UR9, 0x3f624924 ;  /* 0x3f62492400097882 */ /* 0x000fcc0000000000 */
[----:B------:R-:W-:Y:S01]  /*1f30*/  DFMA R24, R26, R24, UR8 ;  /* 0x000000081a187e2b */ /* 0x000fe20008000018 */
[----:B------:R-:W-:Y:S01]  /*1f40*/  UMOV UR8, 0x99999dfb ;  /* 0x99999dfb00087882 */ /* 0x000fe20000000000 */
[----:B------:R-:W-:-:S06]  /*1f50*/  UMOV UR9, 0x3f899999 ;  /* 0x3f89999900097882 */ /* 0x000fcc0000000000 */
[----:B------:R-:W-:Y:S01]  /*1f60*/  DFMA R24, R26, R24, UR8 ;  /* 0x000000081a187e2b */ /* 0x000fe20008000018 */
[----:B------:R-:W-:Y:S01]  /*1f70*/  UMOV UR8, 0x55555555 ;  /* 0x5555555500087882 */ /* 0x000fe20000000000 */
[----:B------:R-:W-:-:S06]  /*1f80*/  UMOV UR9, 0x3fb55555 ;  /* 0x3fb5555500097882 */ /* 0x000fcc0000000000 */
[----:B------:R-:W-:-:S08]  /*1f90*/  DFMA R16, R26, R24, UR8 ;  /* 0x000000081a107e2b */ /* 0x000fd00008000018 */
[----:B------:R-:W-:Y:S01]  /*1fa0*/  DADD R22, -R16, UR8 ;  /* 0x0000000810167e29 */ /* 0x000fe20008000100 */
[----:B------:R-:W-:Y:S01]  /*1fb0*/  UMOV UR8, 0xb9e7b0 ;  /* 0x00b9e7b000087882 */ /* 0x000fe20000000000 */
[----:B------:R-:W-:-:S06]  /*1fc0*/  UMOV UR9, 0x3c46a4cb ;  /* 0x3c46a4cb00097882 */ /* 0x000fcc0000000000 */
[----:B------:R-:W-:Y:S02]  /*1fd0*/  DFMA R22, R26, R24, R22 ;  /* 0x000000181a16722b */ /* 0x000fe40000000016 */
[----:B------:R-:W-:Y:S01]  /*1fe0*/  DFMA R26, R14, R14, -R20 ;  /* 0x0000000e0e1a722b */ /* 0x000fe20000000814 */
[----:B------:R-:W-:Y:S02]  /*1ff0*/  VIADD R25, R19, 0x100000 ;  /* 0x0010000013197836 */ /* 0x000fe40000000000 */
[----:B------:R-:W-:-:S03]  /*2000*/  IMAD.MOV.U32 R24, RZ, RZ, R18 ;  /* 0x000000ffff187224 */ /* 0x000fc600078e0012 */
[----:B------:R-:W-:Y:S01]  /*2010*/  DADD R22, R22, -UR8 ;  /* 0x8000000816167e29 */ /* 0x000fe20008000000 */
[----:B------:R-:W-:Y:S01]  /*2020*/  UMOV UR8, 0x0 ;  /* 0x0000000000087882 */ /* 0x000fe20000000000 */
[----:B------:R-:W-:Y:S01]  /*2030*/  UMOV UR9, 0x3ff00000 ;  /* 0x3ff0000000097882 */ /* 0x000fe20000000000 */
[C---:B------:R-:W-:Y:S02]  /*2040*/  DFMA R24, R14.reuse, R24, R26 ;  /* 0x000000180e18722b */ /* 0x040fe4000000001a */
[----:B------:R-:W-:-:S08]  /*2050*/  DMUL R26, R14, R20 ;  /* 0x000000140e1a7228 */ /* 0x000fd00000000000 */
[----:B------:R-:W-:-:S08]  /*2060*/  DFMA R28, R14, R20, -R26 ;  /* 0x000000140e1c722b */ /* 0x000fd0000000081a */
[----:B------:R-:W-:Y:S02]  /*2070*/  DFMA R28, R18, R20, R28 ;  /* 0x00000014121c722b */ /* 0x000fe4000000001c */
[----:B------:R-:W-:-:S06]  /*2080*/  DADD R20, R16, R22 ;  /* 0x0000000010147229 */ /* 0x000fcc0000000016 */
[----:B------:R-:W-:Y:S02]  /*2090*/  DFMA R24, R14, R24, R28 ;  /* 0x000000180e18722b */ /* 0x000fe4000000001c */
[----:B------:R-:W-:-:S08]  /*20a0*/  DADD R28, R16, -R20 ;  /* 0x00000000101c7229 */ /* 0x000fd00000000814 */
[----:B------:R-:W-:Y:S02]  /*20b0*/  DADD R28, R22, R28 ;  /* 0x00000000161c7229 */ /* 0x000fe4000000001c */
[----:B------:R-:W-:-:S08]  /*20c0*/  DMUL R22, R20, R26 ;  /* 0x0000001a14167228 */ /* 0x000fd00000000000 */
[----:B------:R-:W-:-:S08]  /*20d0*/  DFMA R16, R20, R26, -R22 ;  /* 0x0000001a1410722b */ /* 0x000fd00000000816 */
[----:B------:R-:W-:-:S08]  /*20e0*/  DFMA R16, R20, R24, R16 ;  /* 0x000000181410722b */ /* 0x000fd00000000010 */
[----:B------:R-:W-:-:S08]  /*20f0*/  DFMA R28, R28, R26, R16 ;  /* 0x0000001a1c1c722b */ /* 0x000fd00000000010 */
[----:B------:R-:W-:-:S08]  /*2100*/  DADD R20, R22, R28 ;  /* 0x0000000016147229 */ /* 0x000fd0000000001c */
[--C-:B------:R-:W-:Y:S02]  /*2110*/  DADD R16, R14, R20.reuse ;  /* 0x000000000e107229 */ /* 0x100fe40000000014 */
[----:B------:R-:W-:-:S06]  /*2120*/  DADD R22, R22, -R20 ;  /* 0x0000000016167229 */ /* 0x000fcc0000000814 */
[----:B------:R-:W-:Y:S02]  /*2130*/  DADD R14, R14, -R16 ;  /* 0x000000000e0e7229 */ /* 0x000fe40000000810 */
[----:B------:R-:W-:-:S06]  /*2140*/  DADD R22, R28, R22 ;  /* 0x000000001c167229 */ /* 0x000fcc0000000016 */
[----:B------:R-:W-:Y:S01]  /*2150*/  DADD R14, R20, R14 ;  /* 0x00000000140e7229 */ /* 0x000fe2000000000e */
[----:B------:R-:W-:Y:S02]  /*2160*/  IMAD.MOV.U32 R20, RZ, RZ, -0x105c611 ;  /* 0xfefa39efff147424 */ /* 0x000fe400078e00ff */
[----:B------:R-:W-:-:S05]  /*2170*/  IMAD.MOV.U32 R21, RZ, RZ, 0x3fe62e42 ;  /* 0x3fe62e42ff157424 */ /* 0x000fca00078e00ff */
[----:B------:R-:W-:-:S08]  /*2180*/  DADD R22, R22, R14 ;  /* 0x0000000016167229 */ /* 0x000fd0000000000e */
[----:B------:R-:W-:Y:S01]  /*2190*/  DADD R22, R18, R22 ;  /* 0x0000000012167229 */ /* 0x000fe20000000016 */
[----:B------:R-:W-:Y:S02]  /*21a0*/  IMAD.MOV.U32 R18, RZ, RZ, -0x105c611 ;  /* 0xfefa39efff127424 */ /* 0x000fe400078e00ff */
[----:B------:R-:W-:-:S05]  /*21b0*/  IMAD.MOV.U32 R19, RZ, RZ, 0x3fe62e42 ;  /* 0x3fe62e42ff137424 */ /* 0x000fca00078e00ff */
[----:B------:R-:W-:-:S08]  /*21c0*/  DADD R14, R16, R22 ;  /* 0x00000000100e7229 */ /* 0x000fd00000000016 */
[--C-:B------:R-:W-:Y:S02]  /*21d0*/  DFMA R20, R20, UR8, R14.reuse ;  /* 0x0000000814147c2b */ /* 0x100fe4000800000e */
[----:B------:R-:W-:-:S06]  /*21e0*/  DADD R24, R16, -R14 ;  /* 0x0000000010187229 */ /* 0x000fcc000000080e */
[----:B------:R-:W-:Y:S02]  /*21f0*/  DFMA R16, -R18, 1, R20 ;  /* 0x3ff000001210782b */ /* 0x000fe40000000114 */
[----:B------:R-:W-:-:S06]  /*2200*/  DADD R24, R22, R24 ;  /* 0x0000000016187229 */ /* 0x000fcc0000000018 */
[----:B------:R-:W-:Y:S01]  /*2210*/  DADD R16, -R14, R16 ;  /* 0x000000000e107229 */ /* 0x000fe20000000110 */
[C---:B------:R-:W-:Y:S01]  /*2220*/  IMAD.SHL.U32 R15, R5.reuse, 0x2, RZ ;  /* 0x00000002050f7824 */ /* 0x040fe200078e00ff */
[----:B------:R-:W-:-:S04]  /*2230*/  LOP3.LUT R14, R5, 0xff0fffff, RZ, 0xc0, !PT ;  /* 0xff0fffff050e7812 */ /* 0x000fc800078ec0ff */
[----:B------:R-:W-:Y:S02]  /*2240*/  ISETP.GT.U32.AND P0, PT, R15, -0x2000001, PT ;  /* 0xfdffffff0f00780c */ /* 0x000fe40003f04070 */
[----:B------:R-:W-:Y:S01]  /*2250*/  DADD R24, R24, -R16 ;  /* 0x0000000018187229 */ /* 0x000fe20000000810 */
[----:B------:R-:W-:Y:S01]  /*2260*/  IMAD.MOV.U32 R16, RZ, RZ, 0x3b39803f ;  /* 0x3b39803fff107424 */ /* 0x000fe200078e00ff */
[----:B------:R-:W-:Y:S01]  /*2270*/  SEL R5, R14, R5, P0 ;  /* 0x000000050e057207 */ /* 0x000fe20000000000 */
[----:B------:R-:W-:-:S06]  /*2280*/  IMAD.MOV.U32 R17, RZ, RZ, 0x3c7abc9e ;  /* 0x3c7abc9eff117424 */ /* 0x000fcc00078e00ff */
[----:B------:R-:W-:Y:S01]  /*2290*/  DFMA R16, R16, UR8, R24 ;  /* 0x0000000810107c2b */ /* 0x000fe20008000018 */
[----:B------:R-:W-:Y:S01]  /*22a0*/  UMOV UR8, 0x3b39803f ;  /* 0x3b39803f00087882 */ /* 0x000fe20000000000 */
[----:B------:R-:W-:-:S06]  /*22b0*/  UMOV UR9, 0x3c7abc9e ;  /* 0x3c7abc9e00097882 */ /* 0x000fcc0000000000 */
[----:B------:R-:W-:-:S08]  /*22c0*/  DADD R22, R20, R16 ;  /* 0x0000000014167229 */ /* 0x000fd00000000010 */
[----:B------:R-:W-:Y:S02]  /*22d0*/  DADD R20, R20, -R22 ;  /* 0x0000000014147229 */ /* 0x000fe40000000816 */
[----:B------:R-:W-:-:S06]  /*22e0*/  DMUL R24, R22, R4 ;  /* 0x0000000416187228 */ /* 0x000fcc0000000000 */
[----:B------:R-:W-:Y:S02]  /*22f0*/  DADD R16, R16, R20 ;  /* 0x0000000010107229 */ /* 0x000fe40000000014 */
[----:B------:R-:W-:-:S08]  /*2300*/  DFMA R22, R22, R4, -R24 ;  /* 0x000000041616722b */ /* 0x000fd00000000818 */
[----:B------:R-:W-:Y:S01]  /*2310*/  DFMA R16, R16, R4, R22 ;  /* 0x000000041010722b */ /* 0x000fe20000000016 */
[----:B------:R-:W-:Y:S02]  /*2320*/  IMAD.MOV.U32 R4, RZ, RZ, 0x652b82fe ;  /* 0x652b82feff047424 */ /* 0x000fe400078e00ff */
[----:B------:R-:W-:-:S05]  /*2330*/  IMAD.MOV.U32 R5, RZ, RZ, 0x3ff71547 ;  /* 0x3ff71547ff057424 */ /* 0x000fca00078e00ff */
[----:B------:R-:W-:-:S08]  /*2340*/  DADD R20, R24, R16 ;  /* 0x0000000018147229 */ /* 0x000fd00000000010 */
[----:B------:R-:W-:Y:S02]  /*2350*/  DFMA R4, R20, R4, 6.75539944105574400000e+15 ;  /* 0x433800001404742b */ /* 0x000fe40000000004 */
[----:B------:R-:W-:Y:S01]  /*2360*/  FSETP.GEU.AND P0, PT, |R21|, 4.1917929649353027344, PT ;  /* 0x4086232b1500780b */ /* 0x000fe20003f0e200 */
[----:B------:R-:W-:-:S05]  /*2370*/  DADD R24, R24, -R20 ;  /* 0x0000000018187229 */ /* 0x000fca0000000814 */
[----:B------:R-:W-:-:S03]  /*2380*/  DADD R14, R4, -6.75539944105574400000e+15 ;  /* 0xc3380000040e7429 */ /* 0x000fc60000000000 */
[----:B------:R-:W-:-:S05]  /*2390*/  DADD R16, R16, R24 ;  /* 0x0000000010107229 */ /* 0x000fca0000000018 */
[----:B------:R-:W-:-:S08]  /*23a0*/  DFMA R18, R14, -R18, R20 ;  /* 0x800000120e12722b */ /* 0x000fd00000000014 */
[----:B------:R-:W-:Y:S01]  /*23b0*/  DFMA R18, R14, -UR8, R18 ;  /* 0x800000080e127c2b */ /* 0x000fe20008000012 */
[----:B------:R-:W-:Y:S01]  /*23c0*/  UMOV UR8, 0x69ce2bdf ;  /* 0x69ce2bdf00087882 */ /* 0x000fe20000000000 */
[----:B------:R-:W-:Y:S01]  /*23d0*/  IMAD.MOV.U32 R14, RZ, RZ, -0x35dec16 ;  /* 0xfca213eaff0e7424 */ /* 0x000fe200078e00ff */
[----:B------:R-:W-:Y:S01]  /*23e0*/  UMOV UR9, 0x3e5ade15 ;  /* 0x3e5ade1500097882 */ /* 0x000fe20000000000 */
[----:B------:R-:W-:-:S06]  /*23f0*/  IMAD.MOV.U32 R15, RZ, RZ, 0x3e928af3 ;  /* 0x3e928af3ff0f7424 */ /* 0x000fcc00078e00ff */
[----:B------:R-:W-:Y:S01]  /*2400*/  DFMA R14, R18, UR8, R14 ;  /* 0x00000008120e7c2b */ /* 0x000fe2000800000e */
        /* <DEDUP_REMOVED lines=24> */
[----:B------:R-:W-:-:S08]  /*2590*/  DFMA R14, R18, R14, 1 ;  /* 0x3ff00000120e742b */ /* 0x000fd0000000000e */
[----:B------:R-:W-:-:S10]  /*25a0*/  DFMA R14, R18, R14, 1 ;  /* 0x3ff00000120e742b */ /* 0x000fd4000000000e */
[----:B------:R-:W-:Y:S02]  /*25b0*/  IMAD R19, R4, 0x100000, R15 ;  /* 0x0010000004137824 */ /* 0x000fe400078e020f */
[----:B------:R-:W-:Y:S01]  /*25c0*/  IMAD.MOV.U32 R18, RZ, RZ, R14 ;  /* 0x000000ffff127224 */ /* 0x000fe200078e000e */
[----:B------:R-:W-:Y:S06]  /*25d0*/  @!P0 BRA `(.L_x_52) ;  /* 0x0000000000308947 */ /* 0x000fec0003800000 */
[----:B------:R-:W-:Y:S01]  /*25e0*/  FSETP.GEU.AND P0, PT, |R21|, 4.2275390625, PT ;  /* 0x408748001500780b */ /* 0x000fe20003f0e200 */
[C---:B------:R-:W-:Y:S02]  /*25f0*/  DADD R18, R20.reuse, +INF ;  /* 0x7ff0000014127429 */ /* 0x040fe40000000000 */
[----:B------:R-:W-:-:S08]  /*2600*/  DSETP.GEU.AND P1, PT, R20, RZ, PT ;  /* 0x000000ff1400722a */ /* 0x000fd00003f2e000 */
[----:B------:R-:W-:Y:S02]  /*2610*/  FSEL R18, R18, RZ, P1 ;  /* 0x000000ff12127208 */ /* 0x000fe40000800000 */
[----:B------:R-:W-:Y:S02]  /*2620*/  @!P0 LEA.HI R5, R4, R4, RZ, 0x1 ;  /* 0x0000000404058211 */ /* 0x000fe400078f08ff */
[----:B------:R-:W-:Y:S02]  /*2630*/  FSEL R19, R19, RZ, P1 ;  /* 0x000000ff13137208 */ /* 0x000fe40000800000 */
[----:B------:R-:W-:-:S05]  /*2640*/  @!P0 SHF.R.S32.HI R5, RZ, 0x1, R5 ;  /* 0x00000001ff058819 */ /* 0x000fca0000011405 */
[----:B------:R-:W-:Y:S02]  /*2650*/  @!P0 IMAD.IADD R4, R4, 0x1, -R5 ;  /* 0x0000000104048824 */ /* 0x000fe400078e0a05 */
[----:B------:R-:W-:-:S03]  /*2660*/  @!P0 IMAD R15, R5, 0x100000, R15 ;  /* 0x00100000050f8824 */ /* 0x000fc600078e020f */
[----:B------:R-:W-:Y:S01]  /*2670*/  @!P0 LEA R5, R4, 0x3ff00000, 0x14 ;  /* 0x3ff0000004058811 */ /* 0x000fe200078ea0ff */
[----:B------:R-:W-:-:S06]  /*2680*/  @!P0 IMAD.MOV.U32 R4, RZ, RZ, RZ ;  /* 0x000000ffff048224 */ /* 0x000fcc00078e00ff */
[----:B------:R-:W-:-:S11]  /*2690*/  @!P0 DMUL R18, R14, R4 ;  /* 0x000000040e128228 */ /* 0x000fd60000000000 */
.L_x_52:
[----:B------:R-:W-:Y:S01]  /*26a0*/  DFMA R16, R16, R18, R18 ;  /* 0x000000121010722b */ /* 0x000fe20000000012 */
[----:B------:R-:W-:Y:S01]  /*26b0*/  IMAD.MOV.U32 R14, RZ, RZ, R2 ;  /* 0x000000ffff0e7224 */ /* 0x000fe200078e0002 */
[----:B------:R-:W-:Y:S01]  /*26c0*/  DSETP.NEU.AND P0, PT, |R18|, +INF , PT ;  /* 0x7ff000001200742a */ /* 0x000fe20003f0d200 */
[----:B------:R-:W-:-:S07]  /*26d0*/  IMAD.MOV.U32 R15, RZ, RZ, 0x0 ;  /* 0x00000000ff0f7424 */ /* 0x000fce00078e00ff */
[----:B------:R-:W-:Y:S02]  /*26e0*/  FSEL R4, R18, R16, !P0 ;  /* 0x0000001012047208 */ /* 0x000fe40004000000 */
[----:B------:R-:W-:Y:S01]  /*26f0*/  FSEL R5, R19, R17, !P0 ;  /* 0x0000001113057208 */ /* 0x000fe20004000000 */
[----:B------:R-:W-:Y:S06]  /*2700*/  RET.REL.NODEC R14 `(_Z11next_boardsP5BoardS0_iiib) ;  /* 0xffffffd80e3c7950 */ /* 0x000fec0003c3ffff */
.L_x_53:
[----:B------:R-:W-:-:S00]  /*2710*/  BRA `(.L_x_53) ;  /* 0xfffffffc00fc7947 */ /* 0x000fc0000383ffff */
[----:B------:R-:W-:-:S00]  /*2720*/  NOP ;  /* 0x0000000000007918 */ /* 0x000fc00000000000 */
        /* <DEDUP_REMOVED lines=13> */
.L_x_54:


//--------------------- .nv.shared.reserved.0     --------------------------
	.section	.nv.shared.reserved.0,"aw",@nobits
	.weak		__nv_reservedSMEM_offset_0_alias
	.size		__nv_reservedSMEM_offset_0_alias, 0, 64
	.other		__nv_reservedSMEM_offset_0_alias,@"STO_CUDA_RESERVED_SHARED STV_DEFAULT"
__nv_reservedSMEM_offset_0_alias:
	.zero		0
	.zero		64


//--------------------- .nv.constant0._Z11next_boardsP5BoardS0_iiib --------------------------
	.section	.nv.constant0._Z11next_boardsP5BoardS0_iiib,"a",@progbits
	.sectionflags	@""
	.align	4
.nv.constant0._Z11next_boardsP5BoardS0_iiib:
	.zero		925


//--------------------- SYMBOLS --------------------------

	.type		.nv.reservedSmem.offset0,@object
	.size		.nv.reservedSmem.offset0,0x4
